//
// Generated by NVIDIA NVVM Compiler
//
// Compiler Build ID: CL-36424714
// Cuda compilation tools, release 13.0, V13.0.88
// Based on NVVM 20.0.0
//

.version 9.0
.target sm_100
.address_size 64

	// .globl	_Z18get_vector_squaredPfS_

.visible .entry _Z18get_vector_squaredPfS_(
	.param .u64 .ptr .align 1 _Z18get_vector_squaredPfS__param_0,
	.param .u64 .ptr .align 1 _Z18get_vector_squaredPfS__param_1
)
{
	.reg .b32 	%r<5>;
	.reg .b32 	%f<3>;
	.reg .b64 	%rd<8>;

	ld.param.u64 	%rd1, [_Z18get_vector_squaredPfS__param_0];
	ld.param.u64 	%rd2, [_Z18get_vector_squaredPfS__param_1];
	cvta.to.global.u64 	%rd3, %rd2;
	cvta.to.global.u64 	%rd4, %rd1;
	mov.u32 	%r1, %ctaid.x;
	mov.u32 	%r2, %ntid.x;
	mov.u32 	%r3, %tid.x;
	mad.lo.s32 	%r4, %r1, %r2, %r3;
	mul.wide.s32 	%rd5, %r4, 4;
	add.s64 	%rd6, %rd4, %rd5;
	ld.global.f32 	%f1, [%rd6];
	mul.f32 	%f2, %f1, %f1;
	add.s64 	%rd7, %rd3, %rd5;
	st.global.f32 	[%rd7], %f2;
	ret;

}
	// .globl	_Z29get_vector_sqaured_sum_kernelPfPd
.visible .entry _Z29get_vector_sqaured_sum_kernelPfPd(
	.param .u64 .ptr .align 1 _Z29get_vector_sqaured_sum_kernelPfPd_param_0,
	.param .u64 .ptr .align 1 _Z29get_vector_sqaured_sum_kernelPfPd_param_1
)
{
	.reg .pred 	%p<4>;
	.reg .b32 	%r<11>;
	.reg .b32 	%f<5>;
	.reg .b64 	%rd<9>;
	.reg .b64 	%fd<2>;

	ld.param.u64 	%rd4, [_Z29get_vector_sqaured_sum_kernelPfPd_param_0];
	ld.param.u64 	%rd3, [_Z29get_vector_sqaured_sum_kernelPfPd_param_1];
	cvta.to.global.u64 	%rd1, %rd4;
	mov.u32 	%r5, %ctaid.x;
	mov.u32 	%r6, %ntid.x;
	mov.u32 	%r7, %tid.x;
	mad.lo.s32 	%r1, %r5, %r6, %r7;
	mov.u32 	%r8, %nctaid.x;
	mul.lo.s32 	%r10, %r8, %r6;
	setp.lt.u32 	%p1, %r10, 2;
	@%p1 bra 	$L__BB1_5;
	mul.wide.u32 	%rd5, %r1, 4;
	add.s64 	%rd2, %rd1, %rd5;
$L__BB1_2:
	shr.u32 	%r4, %r10, 1;
	bar.sync 	0;
	setp.ge.u32 	%p2, %r1, %r4;
	@%p2 bra 	$L__BB1_4;
	add.s32 	%r9, %r4, %r1;
	mul.wide.u32 	%rd6, %r9, 4;
	add.s64 	%rd7, %rd1, %rd6;
	ld.global.f32 	%f1, [%rd7];
	ld.global.f32 	%f2, [%rd2];
	add.f32 	%f3, %f1, %f2;
	st.global.f32 	[%rd2], %f3;
$L__BB1_4:
	setp.gt.u32 	%p3, %r10, 3;
	mov.u32 	%r10, %r4;
	@%p3 bra 	$L__BB1_2;
$L__BB1_5:
	cvta.to.global.u64 	%rd8, %rd3;
	ld.global.f32 	%f4, [%rd1];
	cvt.f64.f32 	%fd1, %f4;
	st.global.f64 	[%rd8], %fd1;
	ret;

}
	// .globl	_Z20create_matrix_kernelPfS_f
.visible .entry _Z20create_matrix_kernelPfS_f(
	.param .u64 .ptr .align 1 _Z20create_matrix_kernelPfS_f_param_0,
	.param .u64 .ptr .align 1 _Z20create_matrix_kernelPfS_f_param_1,
	.param .f32 _Z20create_matrix_kernelPfS_f_param_2
)
{
	.reg .pred 	%p<2>;
	.reg .b32 	%r<10>;
	.reg .b32 	%f<34>;
	.reg .b64 	%rd<17>;

	ld.param.u64 	%rd8, [_Z20create_matrix_kernelPfS_f_param_0];
	ld.param.u64 	%rd9, [_Z20create_matrix_kernelPfS_f_param_1];
	ld.param.f32 	%f1, [_Z20create_matrix_kernelPfS_f_param_2];
	cvta.to.global.u64 	%rd10, %rd9;
	cvta.to.global.u64 	%rd11, %rd8;
	mov.u32 	%r4, %ctaid.x;
	mov.u32 	%r5, %ntid.x;
	mov.u32 	%r6, %tid.x;
	mad.lo.s32 	%r7, %r4, %r5, %r6;
	mul.wide.s32 	%rd12, %r7, 4;
	add.s64 	%rd1, %rd11, %rd12;
	shl.b32 	%r8, %r7, 13;
	add.s64 	%rd16, %rd11, 16;
	mul.wide.u32 	%rd13, %r8, 4;
	add.s64 	%rd14, %rd13, %rd10;
	add.s64 	%rd15, %rd14, 16;
	mov.b32 	%r9, 0;
$L__BB2_1:
	ld.global.f32 	%f2, [%rd1];
	ld.global.f32 	%f3, [%rd16+-16];
	mul.f32 	%f4, %f2, %f3;
	div.rn.f32 	%f5, %f4, %f1;
	st.global.f32 	[%rd15+-16], %f5;
	ld.global.f32 	%f6, [%rd1];
	ld.global.f32 	%f7, [%rd16+-12];
	mul.f32 	%f8, %f6, %f7;
	div.rn.f32 	%f9, %f8, %f1;
	st.global.f32 	[%rd15+-12], %f9;
	ld.global.f32 	%f10, [%rd1];
	ld.global.f32 	%f11, [%rd16+-8];
	mul.f32 	%f12, %f10, %f11;
	div.rn.f32 	%f13, %f12, %f1;
	st.global.f32 	[%rd15+-8], %f13;
	ld.global.f32 	%f14, [%rd1];
	ld.global.f32 	%f15, [%rd16+-4];
	mul.f32 	%f16, %f14, %f15;
	div.rn.f32 	%f17, %f16, %f1;
	st.global.f32 	[%rd15+-4], %f17;
	ld.global.f32 	%f18, [%rd1];
	ld.global.f32 	%f19, [%rd16];
	mul.f32 	%f20, %f18, %f19;
	div.rn.f32 	%f21, %f20, %f1;
	st.global.f32 	[%rd15], %f21;
	ld.global.f32 	%f22, [%rd1];
	ld.global.f32 	%f23, [%rd16+4];
	mul.f32 	%f24, %f22, %f23;
	div.rn.f32 	%f25, %f24, %f1;
	st.global.f32 	[%rd15+4], %f25;
	ld.global.f32 	%f26, [%rd1];
	ld.global.f32 	%f27, [%rd16+8];
	mul.f32 	%f28, %f26, %f27;
	div.rn.f32 	%f29, %f28, %f1;
	st.global.f32 	[%rd15+8], %f29;
	ld.global.f32 	%f30, [%rd1];
	ld.global.f32 	%f31, [%rd16+12];
	mul.f32 	%f32, %f30, %f31;
	div.rn.f32 	%f33, %f32, %f1;
	st.global.f32 	[%rd15+12], %f33;
	add.s32 	%r9, %r9, 8;
	add.s64 	%rd16, %rd16, 32;
	add.s64 	%rd15, %rd15, 32;
	setp.ne.s32 	%p1, %r9, 8192;
	@%p1 bra 	$L__BB2_1;
	ret;

}
	// .globl	_Z18get_max_min_kernelPfS_S_
.visible .entry _Z18get_max_min_kernelPfS_S_(
	.param .u64 .ptr .align 1 _Z18get_max_min_kernelPfS_S__param_0,
	.param .u64 .ptr .align 1 _Z18get_max_min_kernelPfS_S__param_1,
	.param .u64 .ptr .align 1 _Z18get_max_min_kernelPfS_S__param_2
)
{
	.reg .pred 	%p<18>;
	.reg .b32 	%r<10>;
	.reg .b32 	%f<49>;
	.reg .b64 	%rd<16>;

	ld.param.u64 	%rd6, [_Z18get_max_min_kernelPfS_S__param_0];
	ld.param.u64 	%rd7, [_Z18get_max_min_kernelPfS_S__param_1];
	ld.param.u64 	%rd8, [_Z18get_max_min_kernelPfS_S__param_2];
	cvta.to.global.u64 	%rd9, %rd7;
	cvta.to.global.u64 	%rd10, %rd8;
	cvta.to.global.u64 	%rd11, %rd6;
	mov.u32 	%r4, %ctaid.x;
	mov.u32 	%r5, %ntid.x;
	mov.u32 	%r6, %tid.x;
	mad.lo.s32 	%r7, %r4, %r5, %r6;
	shl.b32 	%r8, %r7, 13;
	mul.wide.s32 	%rd12, %r7, 4;
	add.s64 	%rd1, %rd10, %rd12;
	add.s64 	%rd2, %rd9, %rd12;
	mul.wide.u32 	%rd13, %r8, 4;
	add.s64 	%rd14, %rd13, %rd11;
	add.s64 	%rd15, %rd14, 16;
	mov.b32 	%r9, 0;
$L__BB3_1:
	ld.global.f32 	%f1, [%rd15+-16];
	ld.global.f32 	%f2, [%rd1];
	setp.gt.f32 	%p1, %f1, %f2;
	selp.f32 	%f3, %f1, %f2, %p1;
	st.global.f32 	[%rd1], %f3;
	ld.global.f32 	%f4, [%rd15+-16];
	ld.global.f32 	%f5, [%rd2];
	setp.lt.f32 	%p2, %f4, %f5;
	selp.f32 	%f6, %f4, %f5, %p2;
	st.global.f32 	[%rd2], %f6;
	ld.global.f32 	%f7, [%rd15+-12];
	ld.global.f32 	%f8, [%rd1];
	setp.gt.f32 	%p3, %f7, %f8;
	selp.f32 	%f9, %f7, %f8, %p3;
	st.global.f32 	[%rd1], %f9;
	ld.global.f32 	%f10, [%rd15+-12];
	ld.global.f32 	%f11, [%rd2];
	setp.lt.f32 	%p4, %f10, %f11;
	selp.f32 	%f12, %f10, %f11, %p4;
	st.global.f32 	[%rd2], %f12;
	ld.global.f32 	%f13, [%rd15+-8];
	ld.global.f32 	%f14, [%rd1];
	setp.gt.f32 	%p5, %f13, %f14;
	selp.f32 	%f15, %f13, %f14, %p5;
	st.global.f32 	[%rd1], %f15;
	ld.global.f32 	%f16, [%rd15+-8];
	ld.global.f32 	%f17, [%rd2];
	setp.lt.f32 	%p6, %f16, %f17;
	selp.f32 	%f18, %f16, %f17, %p6;
	st.global.f32 	[%rd2], %f18;
	ld.global.f32 	%f19, [%rd15+-4];
	ld.global.f32 	%f20, [%rd1];
	setp.gt.f32 	%p7, %f19, %f20;
	selp.f32 	%f21, %f19, %f20, %p7;
	st.global.f32 	[%rd1], %f21;
	ld.global.f32 	%f22, [%rd15+-4];
	ld.global.f32 	%f23, [%rd2];
	setp.lt.f32 	%p8, %f22, %f23;
	selp.f32 	%f24, %f22, %f23, %p8;
	st.global.f32 	[%rd2], %f24;
	ld.global.f32 	%f25, [%rd15];
	ld.global.f32 	%f26, [%rd1];
	setp.gt.f32 	%p9, %f25, %f26;
	selp.f32 	%f27, %f25, %f26, %p9;
	st.global.f32 	[%rd1], %f27;
	ld.global.f32 	%f28, [%rd15];
	ld.global.f32 	%f29, [%rd2];
	setp.lt.f32 	%p10, %f28, %f29;
	selp.f32 	%f30, %f28, %f29, %p10;
	st.global.f32 	[%rd2], %f30;
	ld.global.f32 	%f31, [%rd15+4];
	ld.global.f32 	%f32, [%rd1];
	setp.gt.f32 	%p11, %f31, %f32;
	selp.f32 	%f33, %f31, %f32, %p11;
	st.global.f32 	[%rd1], %f33;
	ld.global.f32 	%f34, [%rd15+4];
	ld.global.f32 	%f35, [%rd2];
	setp.lt.f32 	%p12, %f34, %f35;
	selp.f32 	%f36, %f34, %f35, %p12;
	st.global.f32 	[%rd2], %f36;
	ld.global.f32 	%f37, [%rd15+8];
	ld.global.f32 	%f38, [%rd1];
	setp.gt.f32 	%p13, %f37, %f38;
	selp.f32 	%f39, %f37, %f38, %p13;
	st.global.f32 	[%rd1], %f39;
	ld.global.f32 	%f40, [%rd15+8];
	ld.global.f32 	%f41, [%rd2];
	setp.lt.f32 	%p14, %f40, %f41;
	selp.f32 	%f42, %f40, %f41, %p14;
	st.global.f32 	[%rd2], %f42;
	ld.global.f32 	%f43, [%rd15+12];
	ld.global.f32 	%f44, [%rd1];
	setp.gt.f32 	%p15, %f43, %f44;
	selp.f32 	%f45, %f43, %f44, %p15;
	st.global.f32 	[%rd1], %f45;
	ld.global.f32 	%f46, [%rd15+12];
	ld.global.f32 	%f47, [%rd2];
	setp.lt.f32 	%p16, %f46, %f47;
	selp.f32 	%f48, %f46, %f47, %p16;
	st.global.f32 	[%rd2], %f48;
	add.s32 	%r9, %r9, 8;
	add.s64 	%rd15, %rd15, 32;
	setp.ne.s32 	%p17, %r9, 8192;
	@%p17 bra 	$L__BB3_1;
	ret;

}
	// .globl	_Z20get_max_value_of_rowPfS_
.visible .entry _Z20get_max_value_of_rowPfS_(
	.param .u64 .ptr .align 1 _Z20get_max_value_of_rowPfS__param_0,
	.param .u64 .ptr .align 1 _Z20get_max_value_of_rowPfS__param_1
)
{
	.reg .pred 	%p<5>;
	.reg .b32 	%r<11>;
	.reg .b32 	%f<5>;
	.reg .b64 	%rd<9>;

	ld.param.u64 	%rd4, [_Z20get_max_value_of_rowPfS__param_0];
	ld.param.u64 	%rd3, [_Z20get_max_value_of_rowPfS__param_1];
	cvta.to.global.u64 	%rd1, %rd4;
	mov.u32 	%r5, %ctaid.x;
	mov.u32 	%r6, %ntid.x;
	mov.u32 	%r7, %tid.x;
	mad.lo.s32 	%r1, %r5, %r6, %r7;
	mov.u32 	%r8, %nctaid.x;
	mul.lo.s32 	%r10, %r8, %r6;
	setp.lt.u32 	%p1, %r10, 2;
	@%p1 bra 	$L__BB4_5;
	mul.wide.u32 	%rd5, %r1, 4;
	add.s64 	%rd2, %rd1, %rd5;
$L__BB4_2:
	shr.u32 	%r4, %r10, 1;
	bar.sync 	0;
	setp.ge.u32 	%p2, %r1, %r4;
	@%p2 bra 	$L__BB4_4;
	add.s32 	%r9, %r4, %r1;
	mul.wide.u32 	%rd6, %r9, 4;
	add.s64 	%rd7, %rd1, %rd6;
	ld.global.f32 	%f1, [%rd7];
	ld.global.f32 	%f2, [%rd2];
	setp.gt.f32 	%p3, %f1, %f2;
	selp.f32 	%f3, %f1, %f2, %p3;
	st.global.f32 	[%rd2], %f3;
$L__BB4_4:
	setp.gt.u32 	%p4, %r10, 3;
	mov.u32 	%r10, %r4;
	@%p4 bra 	$L__BB4_2;
$L__BB4_5:
	cvta.to.global.u64 	%rd8, %rd3;
	ld.global.f32 	%f4, [%rd1];
	st.global.f32 	[%rd8], %f4;
	ret;

}
	// .globl	_Z20get_min_value_of_rowPfS_
.visible .entry _Z20get_min_value_of_rowPfS_(
	.param .u64 .ptr .align 1 _Z20get_min_value_of_rowPfS__param_0,
	.param .u64 .ptr .align 1 _Z20get_min_value_of_rowPfS__param_1
)
{
	.reg .pred 	%p<5>;
	.reg .b32 	%r<11>;
	.reg .b32 	%f<5>;
	.reg .b64 	%rd<9>;

	ld.param.u64 	%rd4, [_Z20get_min_value_of_rowPfS__param_0];
	ld.param.u64 	%rd3, [_Z20get_min_value_of_rowPfS__param_1];
	cvta.to.global.u64 	%rd1, %rd4;
	mov.u32 	%r5, %ctaid.x;
	mov.u32 	%r6, %ntid.x;
	mov.u32 	%r7, %tid.x;
	mad.lo.s32 	%r1, %r5, %r6, %r7;
	mov.u32 	%r8, %nctaid.x;
	mul.lo.s32 	%r10, %r8, %r6;
	setp.lt.u32 	%p1, %r10, 2;
	@%p1 bra 	$L__BB5_5;
	mul.wide.u32 	%rd5, %r1, 4;
	add.s64 	%rd2, %rd1, %rd5;
$L__BB5_2:
	shr.u32 	%r4, %r10, 1;
	bar.sync 	0;
	setp.ge.u32 	%p2, %r1, %r4;
	@%p2 bra 	$L__BB5_4;
	add.s32 	%r9, %r4, %r1;
	mul.wide.u32 	%rd6, %r9, 4;
	add.s64 	%rd7, %rd1, %rd6;
	ld.global.f32 	%f1, [%rd7];
	ld.global.f32 	%f2, [%rd2];
	setp.lt.f32 	%p3, %f1, %f2;
	selp.f32 	%f3, %f1, %f2, %p3;
	st.global.f32 	[%rd2], %f3;
$L__BB5_4:
	setp.gt.u32 	%p4, %r10, 3;
	mov.u32 	%r10, %r4;
	@%p4 bra 	$L__BB5_2;
$L__BB5_5:
	cvta.to.global.u64 	%rd8, %rd3;
	ld.global.f32 	%f4, [%rd1];
	st.global.f32 	[%rd8], %f4;
	ret;

}


// ===== COMPILED SASS (sm_100) =====

	.target	sm_100

	.elftype	@"ET_EXEC"


//--------------------- .note.nv.tkinfo           --------------------------
	.section	.note.nv.tkinfo,"",@"SHT_NOTE"
	.sectionflags	@"SHF_NOTE_NV_TKINFO"
	.tkinfo
        /*0018*/ 	.word	0x00000002
        /*0030*/ 	.string	""
        /*0030*/ 	.string	"ptxas"
        /*0030*/ 	.string	"Cuda compilation tools, release 13.0, V13.0.88"
        /*0030*/ 	.string	"Build cuda_13.0.r13.0/compiler.36424714_0"
        /*0030*/ 	.string	"-arch sm_100 -m 64 "



//--------------------- .note.nv.cuinfo           --------------------------
	.section	.note.nv.cuinfo,"",@"SHT_NOTE"
	.sectionflags	@"SHF_NOTE_NV_CUINFO"
        /*0018*/ 	.short	0x0002
        /*001a*/ 	.short	0x0064
        /*001c*/ 	.short	0x0082
	.zero		2


//--------------------- .nv.info                  --------------------------
	.section	.nv.info,"",@"SHT_CUDA_INFO"
	.align	4


	//----- nvinfo : EIATTR_REGCOUNT
	.align		4
        /*0000*/ 	.byte	0x04, 0x2f
        /*0002*/ 	.short	(.L_1 - .L_0)
	.align		4
.L_0:
        /*0004*/ 	.word	index@(_Z18get_vector_squaredPfS_)
        /*0008*/ 	.word	0x0000000a


	//----- nvinfo : EIATTR_FRAME_SIZE
	.align		4
.L_1:
        /*000c*/ 	.byte	0x04, 0x11
        /*000e*/ 	.short	(.L_3 - .L_2)
	.align		4
.L_2:
        /*0010*/ 	.word	index@(_Z18get_vector_squaredPfS_)
        /*0014*/ 	.word	0x00000000


	//----- nvinfo : EIATTR_REGCOUNT
	.align		4
.L_3:
        /*0018*/ 	.byte	0x04, 0x2f
        /*001a*/ 	.short	(.L_5 - .L_4)
	.align		4
.L_4:
        /*001c*/ 	.word	index@(_Z29get_vector_sqaured_sum_kernelPfPd)
        /*0020*/ 	.word	0x0000000e


	//----- nvinfo : EIATTR_FRAME_SIZE
	.align		4
.L_5:
        /*0024*/ 	.byte	0x04, 0x11
        /*0026*/ 	.short	(.L_7 - .L_6)
	.align		4
.L_6:
        /*0028*/ 	.word	index@(_Z29get_vector_sqaured_sum_kernelPfPd)
        /*002c*/ 	.word	0x00000000


	//----- nvinfo : EIATTR_REGCOUNT
	.align		4
.L_7:
        /*0030*/ 	.byte	0x04, 0x2f
        /*0032*/ 	.short	(.L_9 - .L_8)
	.align		4
.L_8:
        /*0034*/ 	.word	index@(_Z20create_matrix_kernelPfS_f)
        /*0038*/ 	.word	0x00000016


	//----- nvinfo : EIATTR_FRAME_SIZE
	.align		4
.L_9:
        /*003c*/ 	.byte	0x04, 0x11
        /*003e*/ 	.short	(.L_11 - .L_10)
	.align		4
.L_10:
        /*0040*/ 	.word	index@($__internal_0_$__cuda_sm3x_div_rn_noftz_f32_slowpath)
        /*0044*/ 	.word	0x00000000


	//----- nvinfo : EIATTR_FRAME_SIZE
	.align		4
.L_11:
        /*0048*/ 	.byte	0x04, 0x11
        /*004a*/ 	.short	(.L_13 - .L_12)
	.align		4
.L_12:
        /*004c*/ 	.word	index@(_Z20create_matrix_kernelPfS_f)
        /*0050*/ 	.word	0x00000000


	//----- nvinfo : EIATTR_REGCOUNT
	.align		4
.L_13:
        /*0054*/ 	.byte	0x04, 0x2f
        /*0056*/ 	.short	(.L_15 - .L_14)
	.align		4
.L_14:
        /*0058*/ 	.word	index@(_Z18get_max_min_kernelPfS_S_)
        /*005c*/ 	.word	0x00000010


	//----- nvinfo : EIATTR_FRAME_SIZE
	.align		4
.L_15:
        /*0060*/ 	.byte	0x04, 0x11
        /*0062*/ 	.short	(.L_17 - .L_16)
	.align		4
.L_16:
        /*0064*/ 	.word	index@(_Z18get_max_min_kernelPfS_S_)
        /*0068*/ 	.word	0x00000000


	//----- nvinfo : EIATTR_REGCOUNT
	.align		4
.L_17:
        /*006c*/ 	.byte	0x04, 0x2f
        /*006e*/ 	.short	(.L_19 - .L_18)
	.align		4
.L_18:
        /*0070*/ 	.word	index@(_Z20get_max_value_of_rowPfS_)
        /*0074*/ 	.word	0x0000000e


	//----- nvinfo : EIATTR_FRAME_SIZE
	.align		4
.L_19:
        /*0078*/ 	.byte	0x04, 0x11
        /*007a*/ 	.short	(.L_21 - .L_20)
	.align		4
.L_20:
        /*007c*/ 	.word	index@(_Z20get_max_value_of_rowPfS_)
        /*0080*/ 	.word	0x00000000


	//----- nvinfo : EIATTR_REGCOUNT
	.align		4
.L_21:
        /*0084*/ 	.byte	0x04, 0x2f
        /*0086*/ 	.short	(.L_23 - .L_22)
	.align		4
.L_22:
        /*0088*/ 	.word	index@(_Z20get_min_value_of_rowPfS_)
        /*008c*/ 	.word	0x0000000e


	//----- nvinfo : EIATTR_FRAME_SIZE
	.align		4
.L_23:
        /*0090*/ 	.byte	0x04, 0x11
        /*0092*/ 	.short	(.L_25 - .L_24)
	.align		4
.L_24:
        /*0094*/ 	.word	index@(_Z20get_min_value_of_rowPfS_)
        /*0098*/ 	.word	0x00000000


	//----- nvinfo : EIATTR_MIN_STACK_SIZE
	.align		4
.L_25:
        /*009c*/ 	.byte	0x04, 0x12
        /*009e*/ 	.short	(.L_27 - .L_26)
	.align		4
.L_26:
        /*00a0*/ 	.word	index@(_Z20get_min_value_of_rowPfS_)
        /*00a4*/ 	.word	0x00000000


	//----- nvinfo : EIATTR_MIN_STACK_SIZE
	.align		4
.L_27:
        /*00a8*/ 	.byte	0x04, 0x12
        /*00aa*/ 	.short	(.L_29 - .L_28)
	.align		4
.L_28:
        /*00ac*/ 	.word	index@(_Z20get_max_value_of_rowPfS_)
        /*00b0*/ 	.word	0x00000000


	//----- nvinfo : EIATTR_MIN_STACK_SIZE
	.align		4
.L_29:
        /*00b4*/ 	.byte	0x04, 0x12
        /*00b6*/ 	.short	(.L_31 - .L_30)
	.align		4
.L_30:
        /*00b8*/ 	.word	index@(_Z18get_max_min_kernelPfS_S_)
        /*00bc*/ 	.word	0x00000000


	//----- nvinfo : EIATTR_MIN_STACK_SIZE
	.align		4
.L_31:
        /*00c0*/ 	.byte	0x04, 0x12
        /*00c2*/ 	.short	(.L_33 - .L_32)
	.align		4
.L_32:
        /*00c4*/ 	.word	index@(_Z20create_matrix_kernelPfS_f)
        /*00c8*/ 	.word	0x00000000


	//----- nvinfo : EIATTR_MIN_STACK_SIZE
	.align		4
.L_33:
        /*00cc*/ 	.byte	0x04, 0x12
        /*00ce*/ 	.short	(.L_35 - .L_34)
	.align		4
.L_34:
        /*00d0*/ 	.word	index@(_Z29get_vector_sqaured_sum_kernelPfPd)
        /*00d4*/ 	.word	0x00000000


	//----- nvinfo : EIATTR_MIN_STACK_SIZE
	.align		4
.L_35:
        /*00d8*/ 	.byte	0x04, 0x12
        /*00da*/ 	.short	(.L_37 - .L_36)
	.align		4
.L_36:
        /*00dc*/ 	.word	index@(_Z18get_vector_squaredPfS_)
        /*00e0*/ 	.word	0x00000000
.L_37:


//--------------------- .nv.compat                --------------------------
	.section	.nv.compat,"",@"SHT_CUDA_COMPAT_INFO"
	.align	4
        /*0000*/ 	.byte	0x02, 0x09, 0x00, 0x00, 0x02, 0x02, 0x01, 0x00, 0x02, 0x05, 0x05, 0x00, 0x03, 0x07, 0x01, 0x01
        /*0010*/ 	.byte	0x02, 0x03, 0x00, 0x00, 0x02, 0x06, 0x01, 0x00, 0x04, 0x0b, 0x08, 0x00, 0x01, 0x00, 0x00, 0x00
        /*0020*/ 	.byte	0x00, 0x00, 0x00, 0x00


//--------------------- .nv.info._Z20get_min_value_of_rowPfS_ --------------------------
	.section	.nv.info._Z20get_min_value_of_rowPfS_,"",@"SHT_CUDA_INFO"
	.sectionflags	@""
	.align	4


	//----- nvinfo : EIATTR_CUDA_API_VERSION
	.align		4
        /*0000*/ 	.byte	0x04, 0x37
        /*0002*/ 	.short	(.L_39 - .L_38)
.L_38:
        /*0004*/ 	.word	0x00000082


	//----- nvinfo : EIATTR_KPARAM_INFO
	.align		4
.L_39:
        /*0008*/ 	.byte	0x04, 0x17
        /*000a*/ 	.short	(.L_41 - .L_40)
.L_40:
        /*000c*/ 	.word	0x00000000
        /*0010*/ 	.short	0x0001
        /*0012*/ 	.short	0x0008
        /*0014*/ 	.byte	0x00, 0xf5, 0x21, 0x00


	//----- nvinfo : EIATTR_KPARAM_INFO
	.align		4
.L_41:
        /*0018*/ 	.byte	0x04, 0x17
        /*001a*/ 	.short	(.L_43 - .L_42)
.L_42:
        /*001c*/ 	.word	0x00000000
        /*0020*/ 	.short	0x0000
        /*0022*/ 	.short	0x0000
        /*0024*/ 	.byte	0x00, 0xf5, 0x21, 0x00


	//----- nvinfo : EIATTR_SPARSE_MMA_MASK
	.align		4
.L_43:
        /*0028*/ 	.byte	0x03, 0x50
        /*002a*/ 	.short	0x0000


	//----- nvinfo : EIATTR_MAXREG_COUNT
	.align		4
        /*002c*/ 	.byte	0x03, 0x1b
        /*002e*/ 	.short	0x00ff


	//----- nvinfo : EIATTR_NUM_BARRIERS
	.align		4
        /*0030*/ 	.byte	0x02, 0x4c
        /*0032*/ 	.byte	0x01
	.zero		1


	//----- nvinfo : EIATTR_MERCURY_ISA_VERSION
	.align		4
        /*0034*/ 	.byte	0x03, 0x5f
        /*0036*/ 	.short	0x0101


	//----- nvinfo : EIATTR_VRC_CTA_INIT_COUNT
	.align		4
        /*0038*/ 	.byte	0x02, 0x4a
	.zero		1
	.zero		1


	//----- nvinfo : EIATTR_EXIT_INSTR_OFFSETS
	.align		4
        /*003c*/ 	.byte	0x04, 0x1c
        /*003e*/ 	.short	(.L_45 - .L_44)


	//   ....[0]....
.L_44:
        /*0040*/ 	.word	0x00000210


	//----- nvinfo : EIATTR_CRS_STACK_SIZE
	.align		4
.L_45:
        /*0044*/ 	.byte	0x04, 0x1e
        /*0046*/ 	.short	(.L_47 - .L_46)
.L_46:
        /*0048*/ 	.word	0x00000000


	//----- nvinfo : EIATTR_CBANK_PARAM_SIZE
	.align		4
.L_47:
        /*004c*/ 	.byte	0x03, 0x19
        /*004e*/ 	.short	0x0010


	//----- nvinfo : EIATTR_PARAM_CBANK
	.align		4
        /*0050*/ 	.byte	0x04, 0x0a
        /*0052*/ 	.short	(.L_49 - .L_48)
	.align		4
.L_48:
        /*0054*/ 	.word	index@(.nv.constant0._Z20get_min_value_of_rowPfS_)
        /*0058*/ 	.short	0x0380
        /*005a*/ 	.short	0x0010


	//----- nvinfo : EIATTR_SW_WAR
	.align		4
.L_49:
        /*005c*/ 	.byte	0x04, 0x36
        /*005e*/ 	.short	(.L_51 - .L_50)
.L_50:
        /*0060*/ 	.word	0x00000008
.L_51:


//--------------------- .nv.info._Z20get_max_value_of_rowPfS_ --------------------------
	.section	.nv.info._Z20get_max_value_of_rowPfS_,"",@"SHT_CUDA_INFO"
	.sectionflags	@""
	.align	4


	//----- nvinfo : EIATTR_CUDA_API_VERSION
	.align		4
        /*0000*/ 	.byte	0x04, 0x37
        /*0002*/ 	.short	(.L_53 - .L_52)
.L_52:
        /*0004*/ 	.word	0x00000082


	//----- nvinfo : EIATTR_KPARAM_INFO
	.align		4
.L_53:
        /*0008*/ 	.byte	0x04, 0x17
        /*000a*/ 	.short	(.L_55 - .L_54)
.L_54:
        /*000c*/ 	.word	0x00000000
        /*0010*/ 	.short	0x0001
        /*0012*/ 	.short	0x0008
        /*0014*/ 	.byte	0x00, 0xf5, 0x21, 0x00


	//----- nvinfo : EIATTR_KPARAM_INFO
	.align		4
.L_55:
        /*0018*/ 	.byte	0x04, 0x17
        /*001a*/ 	.short	(.L_57 - .L_56)
.L_56:
        /*001c*/ 	.word	0x00000000
        /*0020*/ 	.short	0x0000
        /*0022*/ 	.short	0x0000
        /*0024*/ 	.byte	0x00, 0xf5, 0x21, 0x00


	//----- nvinfo : EIATTR_SPARSE_MMA_MASK
	.align		4
.L_57:
        /*0028*/ 	.byte	0x03, 0x50
        /*002a*/ 	.short	0x0000


	//----- nvinfo : EIATTR_MAXREG_COUNT
	.align		4
        /*002c*/ 	.byte	0x03, 0x1b
        /*002e*/ 	.short	0x00ff


	//----- nvinfo : EIATTR_NUM_BARRIERS
	.align		4
        /*0030*/ 	.byte	0x02, 0x4c
        /*0032*/ 	.byte	0x01
	.zero		1


	//----- nvinfo : EIATTR_MERCURY_ISA_VERSION
	.align		4
        /*0034*/ 	.byte	0x03, 0x5f
        /*0036*/ 	.short	0x0101


	//----- nvinfo : EIATTR_VRC_CTA_INIT_COUNT
	.align		4
        /*0038*/ 	.byte	0x02, 0x4a
	.zero		1
	.zero		1


	//----- nvinfo : EIATTR_EXIT_INSTR_OFFSETS
	.align		4
        /*003c*/ 	.byte	0x04, 0x1c
        /*003e*/ 	.short	(.L_59 - .L_58)


	//   ....[0]....
.L_58:
        /*0040*/ 	.word	0x00000210


	//----- nvinfo : EIATTR_CRS_STACK_SIZE
	.align		4
.L_59:
        /*0044*/ 	.byte	0x04, 0x1e
        /*0046*/ 	.short	(.L_61 - .L_60)
.L_60:
        /*0048*/ 	.word	0x00000000


	//----- nvinfo : EIATTR_CBANK_PARAM_SIZE
	.align		4
.L_61:
        /*004c*/ 	.byte	0x03, 0x19
        /*004e*/ 	.short	0x0010


	//----- nvinfo : EIATTR_PARAM_CBANK
	.align		4
        /*0050*/ 	.byte	0x04, 0x0a
        /*0052*/ 	.short	(.L_63 - .L_62)
	.align		4
.L_62:
        /*0054*/ 	.word	index@(.nv.constant0._Z20get_max_value_of_rowPfS_)
        /*0058*/ 	.short	0x0380
        /*005a*/ 	.short	0x0010


	//----- nvinfo : EIATTR_SW_WAR
	.align		4
.L_63:
        /*005c*/ 	.byte	0x04, 0x36
        /*005e*/ 	.short	(.L_65 - .L_64)
.L_64:
        /*0060*/ 	.word	0x00000008
.L_65:


//--------------------- .nv.info._Z18get_max_min_kernelPfS_S_ --------------------------
	.section	.nv.info._Z18get_max_min_kernelPfS_S_,"",@"SHT_CUDA_INFO"
	.sectionflags	@""
	.align	4


	//----- nvinfo : EIATTR_CUDA_API_VERSION
	.align		4
        /*0000*/ 	.byte	0x04, 0x37
        /*0002*/ 	.short	(.L_67 - .L_66)
.L_66:
        /*0004*/ 	.word	0x00000082


	//----- nvinfo : EIATTR_KPARAM_INFO
	.align		4
.L_67:
        /*0008*/ 	.byte	0x04, 0x17
        /*000a*/ 	.short	(.L_69 - .L_68)
.L_68:
        /*000c*/ 	.word	0x00000000
        /*0010*/ 	.short	0x0002
        /*0012*/ 	.short	0x0010
        /*0014*/ 	.byte	0x00, 0xf5, 0x21, 0x00


	//----- nvinfo : EIATTR_KPARAM_INFO
	.align		4
.L_69:
        /*0018*/ 	.byte	0x04, 0x17
        /*001a*/ 	.short	(.L_71 - .L_70)
.L_70:
        /*001c*/ 	.word	0x00000000
        /*0020*/ 	.short	0x0001
        /*0022*/ 	.short	0x0008
        /*0024*/ 	.byte	0x00, 0xf5, 0x21, 0x00


	//----- nvinfo : EIATTR_KPARAM_INFO
	.align		4
.L_71:
        /*0028*/ 	.byte	0x04, 0x17
        /*002a*/ 	.short	(.L_73 - .L_72)
.L_72:
        /*002c*/ 	.word	0x00000000
        /*0030*/ 	.short	0x0000
        /*0032*/ 	.short	0x0000
        /*0034*/ 	.byte	0x00, 0xf5, 0x21, 0x00


	//----- nvinfo : EIATTR_SPARSE_MMA_MASK
	.align		4
.L_73:
        /*0038*/ 	.byte	0x03, 0x50
        /*003a*/ 	.short	0x0000


	//----- nvinfo : EIATTR_MAXREG_COUNT
	.align		4
        /*003c*/ 	.byte	0x03, 0x1b
        /*003e*/ 	.short	0x00ff


	//----- nvinfo : EIATTR_MERCURY_ISA_VERSION
	.align		4
        /*0040*/ 	.byte	0x03, 0x5f
        /*0042*/ 	.short	0x0101


	//----- nvinfo : EIATTR_VRC_CTA_INIT_COUNT
	.align		4
        /*0044*/ 	.byte	0x02, 0x4a
	.zero		1
	.zero		1


	//----- nvinfo : EIATTR_EXIT_INSTR_OFFSETS
	.align		4
        /*0048*/ 	.byte	0x04, 0x1c
        /*004a*/ 	.short	(.L_75 - .L_74)


	//   ....[0]....
.L_74:
        /*004c*/ 	.word	0x00000670


	//----- nvinfo : EIATTR_CBANK_PARAM_SIZE
	.align		4
.L_75:
        /*0050*/ 	.byte	0x03, 0x19
        /*0052*/ 	.short	0x0018


	//----- nvinfo : EIATTR_PARAM_CBANK
	.align		4
        /*0054*/ 	.byte	0x04, 0x0a
        /*0056*/ 	.short	(.L_77 - .L_76)
	.align		4
.L_76:
        /*0058*/ 	.word	index@(.nv.constant0._Z18get_max_min_kernelPfS_S_)
        /*005c*/ 	.short	0x0380
        /*005e*/ 	.short	0x0018


	//----- nvinfo : EIATTR_SW_WAR
	.align		4
.L_77:
        /*0060*/ 	.byte	0x04, 0x36
        /*0062*/ 	.short	(.L_79 - .L_78)
.L_78:
        /*0064*/ 	.word	0x00000008
.L_79:


//--------------------- .nv.info._Z20create_matrix_kernelPfS_f --------------------------
	.section	.nv.info._Z20create_matrix_kernelPfS_f,"",@"SHT_CUDA_INFO"
	.sectionflags	@""
	.align	4


	//----- nvinfo : EIATTR_CUDA_API_VERSION
	.align		4
        /*0000*/ 	.byte	0x04, 0x37
        /*0002*/ 	.short	(.L_81 - .L_80)
.L_80:
        /*0004*/ 	.word	0x00000082


	//----- nvinfo : EIATTR_KPARAM_INFO
	.align		4
.L_81:
        /*0008*/ 	.byte	0x04, 0x17
        /*000a*/ 	.short	(.L_83 - .L_82)
.L_82:
        /*000c*/ 	.word	0x00000000
        /*0010*/ 	.short	0x0002
        /*0012*/ 	.short	0x0010
        /*0014*/ 	.byte	0x00, 0xf0, 0x11, 0x00


	//----- nvinfo : EIATTR_KPARAM_INFO
	.align		4
.L_83:
        /*0018*/ 	.byte	0x04, 0x17
        /*001a*/ 	.short	(.L_85 - .L_84)
.L_84:
        /*001c*/ 	.word	0x00000000
        /*0020*/ 	.short	0x0001
        /*0022*/ 	.short	0x0008
        /*0024*/ 	.byte	0x00, 0xf5, 0x21, 0x00


	//----- nvinfo : EIATTR_KPARAM_INFO
	.align		4
.L_85:
        /*0028*/ 	.byte	0x04, 0x17
        /*002a*/ 	.short	(.L_87 - .L_86)
.L_86:
        /*002c*/ 	.word	0x00000000
        /*0030*/ 	.short	0x0000
        /*0032*/ 	.short	0x0000
        /*0034*/ 	.byte	0x00, 0xf5, 0x21, 0x00


	//----- nvinfo : EIATTR_SPARSE_MMA_MASK
	.align		4
.L_87:
        /*0038*/ 	.byte	0x03, 0x50
        /*003a*/ 	.short	0x0000


	//----- nvinfo : EIATTR_MAXREG_COUNT
	.align		4
        /*003c*/ 	.byte	0x03, 0x1b
        /*003e*/ 	.short	0x00ff


	//----- nvinfo : EIATTR_MERCURY_ISA_VERSION
	.align		4
        /*0040*/ 	.byte	0x03, 0x5f
        /*0042*/ 	.short	0x0101


	//----- nvinfo : EIATTR_VRC_CTA_INIT_COUNT
	.align		4
        /*0044*/ 	.byte	0x02, 0x4a
	.zero		1
	.zero		1


	//----- nvinfo : EIATTR_EXIT_INSTR_OFFSETS
	.align		4
        /*0048*/ 	.byte	0x04, 0x1c
        /*004a*/ 	.short	(.L_89 - .L_88)


	//   ....[0]....
.L_88:
        /*004c*/ 	.word	0x00000a90


	//----- nvinfo : EIATTR_CRS_STACK_SIZE
	.align		4
.L_89:
        /*0050*/ 	.byte	0x04, 0x1e
        /*0052*/ 	.short	(.L_91 - .L_90)
.L_90:
        /*0054*/ 	.word	0x00000000


	//----- nvinfo : EIATTR_CBANK_PARAM_SIZE
	.align		4
.L_91:
        /*0058*/ 	.byte	0x03, 0x19
        /*005a*/ 	.short	0x0014


	//----- nvinfo : EIATTR_PARAM_CBANK
	.align		4
        /*005c*/ 	.byte	0x04, 0x0a
        /*005e*/ 	.short	(.L_93 - .L_92)
	.align		4
.L_92:
        /*0060*/ 	.word	index@(.nv.constant0._Z20create_matrix_kernelPfS_f)
        /*0064*/ 	.short	0x0380
        /*0066*/ 	.short	0x0014


	//----- nvinfo : EIATTR_SW_WAR
	.align		4
.L_93:
        /*0068*/ 	.byte	0x04, 0x36
        /*006a*/ 	.short	(.L_95 - .L_94)
.L_94:
        /*006c*/ 	.word	0x00000008
.L_95:


//--------------------- .nv.info._Z29get_vector_sqaured_sum_kernelPfPd --------------------------
	.section	.nv.info._Z29get_vector_sqaured_sum_kernelPfPd,"",@"SHT_CUDA_INFO"
	.sectionflags	@""
	.align	4


	//----- nvinfo : EIATTR_CUDA_API_VERSION
	.align		4
        /*0000*/ 	.byte	0x04, 0x37
        /*0002*/ 	.short	(.L_97 - .L_96)
.L_96:
        /*0004*/ 	.word	0x00000082


	//----- nvinfo : EIATTR_KPARAM_INFO
	.align		4
.L_97:
        /*0008*/ 	.byte	0x04, 0x17
        /*000a*/ 	.short	(.L_99 - .L_98)
.L_98:
        /*000c*/ 	.word	0x00000000
        /*0010*/ 	.short	0x0001
        /*0012*/ 	.short	0x0008
        /*0014*/ 	.byte	0x00, 0xf5, 0x21, 0x00


	//----- nvinfo : EIATTR_KPARAM_INFO
	.align		4
.L_99:
        /*0018*/ 	.byte	0x04, 0x17
        /*001a*/ 	.short	(.L_101 - .L_100)
.L_100:
        /*001c*/ 	.word	0x00000000
        /*0020*/ 	.short	0x0000
        /*0022*/ 	.short	0x0000
        /*0024*/ 	.byte	0x00, 0xf5, 0x21, 0x00


	//----- nvinfo : EIATTR_SPARSE_MMA_MASK
	.align		4
.L_101:
        /*0028*/ 	.byte	0x03, 0x50
        /*002a*/ 	.short	0x0000


	//----- nvinfo : EIATTR_MAXREG_COUNT
	.align		4
        /*002c*/ 	.byte	0x03, 0x1b
        /*002e*/ 	.short	0x00ff


	//----- nvinfo : EIATTR_NUM_BARRIERS
	.align		4
        /*0030*/ 	.byte	0x02, 0x4c
        /*0032*/ 	.byte	0x01
	.zero		1


	//----- nvinfo : EIATTR_MERCURY_ISA_VERSION
	.align		4
        /*0034*/ 	.byte	0x03, 0x5f
        /*0036*/ 	.short	0x0101


	//----- nvinfo : EIATTR_VRC_CTA_INIT_COUNT
	.align		4
        /*0038*/ 	.byte	0x02, 0x4a
	.zero		1
	.zero		1


	//----- nvinfo : EIATTR_EXIT_INSTR_OFFSETS
	.align		4
        /*003c*/ 	.byte	0x04, 0x1c
        /*003e*/ 	.short	(.L_103 - .L_102)


	//   ....[0]....
.L_102:
        /*0040*/ 	.word	0x00000210


	//----- nvinfo : EIATTR_CRS_STACK_SIZE
	.align		4
.L_103:
        /*0044*/ 	.byte	0x04, 0x1e
        /*0046*/ 	.short	(.L_105 - .L_104)
.L_104:
        /*0048*/ 	.word	0x00000000


	//----- nvinfo : EIATTR_CBANK_PARAM_SIZE
	.align		4
.L_105:
        /*004c*/ 	.byte	0x03, 0x19
        /*004e*/ 	.short	0x0010


	//----- nvinfo : EIATTR_PARAM_CBANK
	.align		4
        /*0050*/ 	.byte	0x04, 0x0a
        /*0052*/ 	.short	(.L_107 - .L_106)
	.align		4
.L_106:
        /*0054*/ 	.word	index@(.nv.constant0._Z29get_vector_sqaured_sum_kernelPfPd)
        /*0058*/ 	.short	0x0380
        /*005a*/ 	.short	0x0010


	//----- nvinfo : EIATTR_SW_WAR
	.align		4
.L_107:
        /*005c*/ 	.byte	0x04, 0x36
        /*005e*/ 	.short	(.L_109 - .L_108)
.L_108:
        /*0060*/ 	.word	0x00000008
.L_109:


//--------------------- .nv.info._Z18get_vector_squaredPfS_ --------------------------
	.section	.nv.info._Z18get_vector_squaredPfS_,"",@"SHT_CUDA_INFO"
	.sectionflags	@""
	.align	4


	//----- nvinfo : EIATTR_CUDA_API_VERSION
	.align		4
        /*0000*/ 	.byte	0x04, 0x37
        /*0002*/ 	.short	(.L_111 - .L_110)
.L_110:
        /*0004*/ 	.word	0x00000082


	//----- nvinfo : EIATTR_KPARAM_INFO
	.align		4
.L_111:
        /*0008*/ 	.byte	0x04, 0x17
        /*000a*/ 	.short	(.L_113 - .L_112)
.L_112:
        /*000c*/ 	.word	0x00000000
        /*0010*/ 	.short	0x0001
        /*0012*/ 	.short	0x0008
        /*0014*/ 	.byte	0x00, 0xf5, 0x21, 0x00


	//----- nvinfo : EIATTR_KPARAM_INFO
	.align		4
.L_113:
        /*0018*/ 	.byte	0x04, 0x17
        /*001a*/ 	.short	(.L_115 - .L_114)
.L_114:
        /*001c*/ 	.word	0x00000000
        /*0020*/ 	.short	0x0000
        /*0022*/ 	.short	0x0000
        /*0024*/ 	.byte	0x00, 0xf5, 0x21, 0x00


	//----- nvinfo : EIATTR_SPARSE_MMA_MASK
	.align		4
.L_115:
        /*0028*/ 	.byte	0x03, 0x50
        /*002a*/ 	.short	0x0000


	//----- nvinfo : EIATTR_MAXREG_COUNT
	.align		4
        /*002c*/ 	.byte	0x03, 0x1b
        /*002e*/ 	.short	0x00ff


	//----- nvinfo : EIATTR_MERCURY_ISA_VERSION
	.align		4
        /*0030*/ 	.byte	0x03, 0x5f
        /*0032*/ 	.short	0x0101


	//----- nvinfo : EIATTR_VRC_CTA_INIT_COUNT
	.align		4
        /*0034*/ 	.byte	0x02, 0x4a
	.zero		1
	.zero		1


	//----- nvinfo : EIATTR_EXIT_INSTR_OFFSETS
	.align		4
        /*0038*/ 	.byte	0x04, 0x1c
        /*003a*/ 	.short	(.L_117 - .L_116)


	//   ....[0]....
.L_116:
        /*003c*/ 	.word	0x000000d0


	//----- nvinfo : EIATTR_CBANK_PARAM_SIZE
	.align		4
.L_117:
        /*0040*/ 	.byte	0x03, 0x19
        /*0042*/ 	.short	0x0010


	//----- nvinfo : EIATTR_PARAM_CBANK
	.align		4
        /*0044*/ 	.byte	0x04, 0x0a
        /*0046*/ 	.short	(.L_119 - .L_118)
	.align		4
.L_118:
        /*0048*/ 	.word	index@(.nv.constant0._Z18get_vector_squaredPfS_)
        /*004c*/ 	.short	0x0380
        /*004e*/ 	.short	0x0010


	//----- nvinfo : EIATTR_SW_WAR
	.align		4
.L_119:
        /*0050*/ 	.byte	0x04, 0x36
        /*0052*/ 	.short	(.L_121 - .L_120)
.L_120:
        /*0054*/ 	.word	0x00000008
.L_121:


//--------------------- .nv.callgraph             --------------------------
	.section	.nv.callgraph,"",@"SHT_CUDA_CALLGRAPH"
	.align	4
	.sectionentsize	8
	.align		4
        /*0000*/ 	.word	0x00000000
	.align		4
        /*0004*/ 	.word	0xffffffff
	.align		4
        /*0008*/ 	.word	0x00000000
	.align		4
        /*000c*/ 	.word	0xfffffffe
	.align		4
        /*0010*/ 	.word	0x00000000
	.align		4
        /*0014*/ 	.word	0xfffffffd
	.align		4
        /*0018*/ 	.word	0x00000000
	.align		4
        /*001c*/ 	.word	0xfffffffc


//--------------------- .text._Z20get_min_value_of_rowPfS_ --------------------------
	.section	.text._Z20get_min_value_of_rowPfS_,"ax",@progbits
	.align	128
        .global         _Z20get_min_value_of_rowPfS_
        .type           _Z20get_min_value_of_rowPfS_,@function
        .size           _Z20get_min_value_of_rowPfS_,(.L_x_48 - _Z20get_min_value_of_rowPfS_)
        .other          _Z20get_min_value_of_rowPfS_,@"STO_CUDA_ENTRY STV_DEFAULT"
_Z20get_min_value_of_rowPfS_:
.text._Z20get_min_value_of_rowPfS_:
[----:B------:R-:W-:Y:S08]  /*0000*/  LDC R1, c[0x0][0x37c] ;  /* 0x0000df00ff017b82 */ /* 0x000ff00000000800 */
[----:B------:R-:W0:Y:S01]  /*0010*/  LDC R9, c[0x0][0x360] ;  /* 0x0000d800ff097b82 */ /* 0x000e220000000800 */
[----:B------:R-:W0:Y:S01]  /*0020*/  LDCU UR7, c[0x0][0x370] ;  /* 0x00006e00ff0777ac */ /* 0x000e220008000800 */
[----:B------:R-:W1:Y:S01]  /*0030*/  S2R R2, SR_TID.X ;  /* 0x0000000000027919 */ /* 0x000e620000002100 */
[----:B------:R-:W2:Y:S05]  /*0040*/  LDCU.64 UR4, c[0x0][0x358] ;  /* 0x00006b00ff0477ac */ /* 0x000eaa0008000a00 */
[----:B------:R-:W1:Y:S01]  /*0050*/  S2UR UR6, SR_CTAID.X ;  /* 0x00000000000679c3 */ /* 0x000e620000002500 */
[----:B0-----:R-:W-:-:S05]  /*0060*/  IMAD R0, R9, UR7, RZ ;  /* 0x0000000709007c24 */ /* 0x001fca000f8e02ff */
[----:B------:R-:W-:Y:S01]  /*0070*/  ISETP.GE.U32.AND P0, PT, R0, 0x2, PT ;  /* 0x000000020000780c */ /* 0x000fe20003f06070 */
[----:B-1----:R-:W-:-:S12]  /*0080*/  IMAD R9, R9, UR6, R2 ;  /* 0x0000000609097c24 */ /* 0x002fd8000f8e0202 */
[----:B--2---:R-:W-:Y:S05]  /*0090*/  @!P0 BRA `(.L_x_0) ;  /* 0x00000000004c8947 */ /* 0x004fea0003800000 */
[----:B------:R-:W0:Y:S08]  /*00a0*/  LDC.64 R2, c[0x0][0x380] ;  /* 0x0000e000ff027b82 */ /* 0x000e300000000a00 */
[----:B------:R-:W1:Y:S01]  /*00b0*/  LDC.64 R6, c[0x0][0x380] ;  /* 0x0000e000ff067b82 */ /* 0x000e620000000a00 */
[----:B0-----:R-:W-:-:S07]  /*00c0*/  IMAD.WIDE.U32 R2, R9, 0x4, R2 ;  /* 0x0000000409027825 */ /* 0x001fce00078e0002 */
.L_x_3:
[----:B------:R-:W-:Y:S01]  /*00d0*/  SHF.R.U32.HI R8, RZ, 0x1, R0 ;  /* 0x00000001ff087819 */ /* 0x000fe20000011600 */
[----:B------:R-:W-:Y:S01]  /*00e0*/  BAR.SYNC.DEFER_BLOCKING 0x0 ;  /* 0x0000000000007b1d */ /* 0x000fe20000010000 */
[----:B------:R-:W-:Y:S02]  /*00f0*/  ISETP.GT.U32.AND P0, PT, R0, 0x3, PT ;  /* 0x000000030000780c */ /* 0x000fe40003f04070 */
[----:B------:R-:W-:-:S03]  /*0100*/  ISETP.GE.U32.AND P1, PT, R9, R8, PT ;  /* 0x000000080900720c */ /* 0x000fc60003f26070 */
[----:B------:R-:W-:Y:S10]  /*0110*/  BSSY.RECONVERGENT B0, `(.L_x_1) ;  /* 0x0000009000007945 */ /* 0x000ff40003800200 */
[----:B0-----:R-:W-:Y:S05]  /*0120*/  @P1 BRA `(.L_x_2) ;  /* 0x00000000001c1947 */ /* 0x001fea0003800000 */
[----:B------:R-:W-:Y:S01]  /*0130*/  IMAD.IADD R5, R9, 0x1, R8 ;  /* 0x0000000109057824 */ /* 0x000fe200078e0208 */
[----:B------:R-:W2:Y:S03]  /*0140*/  LDG.E R11, desc[UR4][R2.64] ;  /* 0x00000004020b7981 */ /* 0x000ea6000c1e1900 */
[----:B-1----:R-:W-:-:S06]  /*0150*/  IMAD.WIDE.U32 R4, R5, 0x4, R6 ;  /* 0x0000000405047825 */ /* 0x002fcc00078e0006 */
[----:B------:R-:W2:Y:S02]  /*0160*/  LDG.E R4, desc[UR4][R4.64] ;  /* 0x0000000404047981 */ /* 0x000ea4000c1e1900 */
[----:B--2---:R-:W-:-:S04]  /*0170*/  FSETP.GEU.AND P1, PT, R4, R11, PT ;  /* 0x0000000b0400720b */ /* 0x004fc80003f2e000 */
[----:B------:R-:W-:-:S05]  /*0180*/  FSEL R11, R4, R11, !P1 ;  /* 0x0000000b040b7208 */ /* 0x000fca0004800000 */
[----:B------:R0:W-:Y:S04]  /*0190*/  STG.E desc[UR4][R2.64], R11 ;  /* 0x0000000b02007986 */ /* 0x0001e8000c101904 */
.L_x_2:
[----:B------:R-:W-:Y:S05]  /*01a0*/  BSYNC.RECONVERGENT B0 ;  /* 0x0000000000007941 */ /* 0x000fea0003800200 */
.L_x_1:
[----:B------:R-:W-:Y:S01]  /*01b0*/  IMAD.MOV.U32 R0, RZ, RZ, R8 ;  /* 0x000000ffff007224 */ /* 0x000fe200078e0008 */
[----:B------:R-:W-:Y:S06]  /*01c0*/  @P0 BRA `(.L_x_3) ;  /* 0xfffffffc00c00947 */ /* 0x000fec000383ffff */
.L_x_0:
[----:B0-----:R-:W0:Y:S02]  /*01d0*/  LDC.64 R2, c[0x0][0x380] ;  /* 0x0000e000ff027b82 */ /* 0x001e240000000a00 */
[----:B0-----:R-:W2:Y:S06]  /*01e0*/  LDG.E R3, desc[UR4][R2.64] ;  /* 0x0000000402037981 */ /* 0x001eac000c1e1900 */
[----:B------:R-:W2:Y:S02]  /*01f0*/  LDC.64 R4, c[0x0][0x388] ;  /* 0x0000e200ff047b82 */ /* 0x000ea40000000a00 */
[----:B--2---:R-:W-:Y:S01]  /*0200*/  STG.E desc[UR4][R4.64], R3 ;  /* 0x0000000304007986 */ /* 0x004fe2000c101904 */
[----:B------:R-:W-:Y:S05]  /*0210*/  EXIT ;  /* 0x000000000000794d */ /* 0x000fea0003800000 */
.L_x_4:
[----:B------:R-:W-:-:S00]  /*0220*/  BRA `(.L_x_4) ;  /* 0xfffffffc00fc7947 */ /* 0x000fc0000383ffff */
[----:B------:R-:W-:-:S00]  /*0230*/  NOP ;  /* 0x0000000000007918 */ /* 0x000fc00000000000 */
        /* <DEDUP_REMOVED lines=12> */
.L_x_48:


//--------------------- .text._Z20get_max_value_of_rowPfS_ --------------------------
	.section	.text._Z20get_max_value_of_rowPfS_,"ax",@progbits
	.align	128
        .global         _Z20get_max_value_of_rowPfS_
        .type           _Z20get_max_value_of_rowPfS_,@function
        .size           _Z20get_max_value_of_rowPfS_,(.L_x_49 - _Z20get_max_value_of_rowPfS_)
        .other          _Z20get_max_value_of_rowPfS_,@"STO_CUDA_ENTRY STV_DEFAULT"
_Z20get_max_value_of_rowPfS_:
.text._Z20get_max_value_of_rowPfS_:
        /* <DEDUP_REMOVED lines=13> */
.L_x_8:
        /* <DEDUP_REMOVED lines=10> */
[----:B--2---:R-:W-:-:S04]  /*0170*/  FSETP.GT.AND P1, PT, R4, R11, PT ;  /* 0x0000000b0400720b */ /* 0x004fc80003f24000 */
[----:B------:R-:W-:-:S05]  /*0180*/  FSEL R11, R4, R11, P1 ;  /* 0x0000000b040b7208 */ /* 0x000fca0000800000 */
[----:B------:R0:W-:Y:S04]  /*0190*/  STG.E desc[UR4][R2.64], R11 ;  /* 0x0000000b02007986 */ /* 0x0001e8000c101904 */
.L_x_7:
[----:B------:R-:W-:Y:S05]  /*01a0*/  BSYNC.RECONVERGENT B0 ;  /* 0x0000000000007941 */ /* 0x000fea0003800200 */
.L_x_6:
[----:B------:R-:W-:Y:S01]  /*01b0*/  IMAD.MOV.U32 R0, RZ, RZ, R8 ;  /* 0x000000ffff007224 */ /* 0x000fe200078e0008 */
[----:B------:R-:W-:Y:S06]  /*01c0*/  @P0 BRA `(.L_x_8) ;  /* 0xfffffffc00c00947 */ /* 0x000fec000383ffff */
.L_x_5:
[----:B0-----:R-:W0:Y:S02]  /*01d0*/  LDC.64 R2, c[0x0][0x380] ;  /* 0x0000e000ff027b82 */ /* 0x001e240000000a00 */
[----:B0-----:R-:W2:Y:S06]  /*01e0*/  LDG.E R3, desc[UR4][R2.64] ;  /* 0x0000000402037981 */ /* 0x001eac000c1e1900 */
[----:B------:R-:W2:Y:S02]  /*01f0*/  LDC.64 R4, c[0x0][0x388] ;  /* 0x0000e200ff047b82 */ /* 0x000ea40000000a00 */
[----:B--2---:R-:W-:Y:S01]  /*0200*/  STG.E desc[UR4][R4.64], R3 ;  /* 0x0000000304007986 */ /* 0x004fe2000c101904 */
[----:B------:R-:W-:Y:S05]  /*0210*/  EXIT ;  /* 0x000000000000794d */ /* 0x000fea0003800000 */
.L_x_9:
        /* <DEDUP_REMOVED lines=14> */
.L_x_49:


//--------------------- .text._Z18get_max_min_kernelPfS_S_ --------------------------
	.section	.text._Z18get_max_min_kernelPfS_S_,"ax",@progbits
	.align	128
        .global         _Z18get_max_min_kernelPfS_S_
        .type           _Z18get_max_min_kernelPfS_S_,@function
        .size           _Z18get_max_min_kernelPfS_S_,(.L_x_50 - _Z18get_max_min_kernelPfS_S_)
        .other          _Z18get_max_min_kernelPfS_S_,@"STO_CUDA_ENTRY STV_DEFAULT"
_Z18get_max_min_kernelPfS_S_:
.text._Z18get_max_min_kernelPfS_S_:
[----:B------:R-:W-:Y:S01]  /*0000*/  LDC R1, c[0x0][0x37c] ;  /* 0x0000df00ff017b82 */ /* 0x000fe20000000800 */
[----:B------:R-:W0:Y:S07]  /*0010*/  S2R R0, SR_TID.X ;  /* 0x0000000000007919 */ /* 0x000e2e0000002100 */
[----:B------:R-:W0:Y:S01]  /*0020*/  S2UR UR4, SR_CTAID.X ;  /* 0x00000000000479c3 */ /* 0x000e220000002500 */
[----:B------:R-:W1:Y:S07]  /*0030*/  LDCU.64 UR6, c[0x0][0x358] ;  /* 0x00006b00ff0677ac */ /* 0x000e6e0008000a00 */
[----:B------:R-:W0:Y:S08]  /*0040*/  LDC R9, c[0x0][0x360] ;  /* 0x0000d800ff097b82 */ /* 0x000e300000000800 */
[----:B------:R-:W2:Y:S08]  /*0050*/  LDC.64 R2, c[0x0][0x380] ;  /* 0x0000e000ff027b82 */ /* 0x000eb00000000a00 */
[----:B------:R-:W3:Y:S08]  /*0060*/  LDC.64 R4, c[0x0][0x390] ;  /* 0x0000e400ff047b82 */ /* 0x000ef00000000a00 */
[----:B------:R-:W4:Y:S01]  /*0070*/  LDC.64 R6, c[0x0][0x388] ;  /* 0x0000e200ff067b82 */ /* 0x000f220000000a00 */
[----:B0-----:R-:W-:Y:S01]  /*0080*/  IMAD R9, R9, UR4, R0 ;  /* 0x0000000409097c24 */ /* 0x001fe2000f8e0200 */
[----:B------:R-:W-:-:S03]  /*0090*/  UMOV UR4, URZ ;  /* 0x000000ff00047c82 */ /* 0x000fc60008000000 */
[----:B------:R-:W-:-:S04]  /*00a0*/  IMAD.SHL.U32 R11, R9, 0x2000, RZ ;  /* 0x00002000090b7824 */ /* 0x000fc800078e00ff */
[----:B--2---:R-:W-:-:S03]  /*00b0*/  IMAD.WIDE.U32 R2, R11, 0x4, R2 ;  /* 0x000000040b027825 */ /* 0x004fc600078e0002 */
[----:B------:R-:W-:-:S05]  /*00c0*/  IADD3 R0, P0, PT, R2, 0x10, RZ ;  /* 0x0000001002007810 */ /* 0x000fca0007f1e0ff */
[----:B------:R-:W-:Y:S02]  /*00d0*/  IMAD.X R11, RZ, RZ, R3, P0 ;  /* 0x000000ffff0b7224 */ /* 0x000fe400000e0603 */
[----:B---3--:R-:W-:-:S04]  /*00e0*/  IMAD.WIDE R2, R9, 0x4, R4 ;  /* 0x0000000409027825 */ /* 0x008fc800078e0204 */
[----:B-1--4-:R-:W-:-:S07]  /*00f0*/  IMAD.WIDE R6, R9, 0x4, R6 ;  /* 0x0000000409067825 */ /* 0x012fce00078e0206 */
.L_x_10:
[----:B------:R-:W-:Y:S01]  /*0100*/  IMAD.MOV.U32 R4, RZ, RZ, R0 ;  /* 0x000000ffff047224 */ /* 0x000fe200078e0000 */
[----:B--2---:R-:W2:Y:S01]  /*0110*/  LDG.E R9, desc[UR6][R2.64] ;  /* 0x0000000602097981 */ /* 0x004ea2000c1e1900 */
[----:B------:R-:W-:-:S05]  /*0120*/  IMAD.MOV.U32 R5, RZ, RZ, R11 ;  /* 0x000000ffff057224 */ /* 0x000fca00078e000b */
[----:B------:R-:W2:Y:S02]  /*0130*/  LDG.E R0, desc[UR6][R4.64+-0x10] ;  /* 0xfffff00604007981 */ /* 0x000ea4000c1e1900 */
[----:B--2---:R-:W-:-:S04]  /*0140*/  FSETP.GT.AND P0, PT, R0, R9, PT ;  /* 0x000000090000720b */ /* 0x004fc80003f04000 */
[----:B------:R-:W-:-:S05]  /*0150*/  FSEL R9, R0, R9, P0 ;  /* 0x0000000900097208 */ /* 0x000fca0000000000 */
[----:B------:R0:W-:Y:S04]  /*0160*/  STG.E desc[UR6][R2.64], R9 ;  /* 0x0000000902007986 */ /* 0x0001e8000c101906 */
[----:B------:R-:W2:Y:S04]  /*0170*/  LDG.E R0, desc[UR6][R4.64+-0x10] ;  /* 0xfffff00604007981 */ /* 0x000ea8000c1e1900 */
[----:B------:R-:W2:Y:S02]  /*0180*/  LDG.E R11, desc[UR6][R6.64] ;  /* 0x00000006060b7981 */ /* 0x000ea4000c1e1900 */
[----:B--2---:R-:W-:-:S04]  /*0190*/  FSETP.GEU.AND P0, PT, R0, R11, PT ;  /* 0x0000000b0000720b */ /* 0x004fc80003f0e000 */
[----:B------:R-:W-:-:S05]  /*01a0*/  FSEL R11, R0, R11, !P0 ;  /* 0x0000000b000b7208 */ /* 0x000fca0004000000 */
[----:B------:R1:W-:Y:S04]  /*01b0*/  STG.E desc[UR6][R6.64], R11 ;  /* 0x0000000b06007986 */ /* 0x0003e8000c101906 */
[----:B------:R-:W2:Y:S04]  /*01c0*/  LDG.E R0, desc[UR6][R4.64+-0xc] ;  /* 0xfffff40604007981 */ /* 0x000ea8000c1e1900 */
[----:B------:R-:W2:Y:S02]  /*01d0*/  LDG.E R13, desc[UR6][R2.64] ;  /* 0x00000006020d7981 */ /* 0x000ea4000c1e1900 */
[----:B--2---:R-:W-:-:S04]  /*01e0*/  FSETP.GT.AND P0, PT, R0, R13, PT ;  /* 0x0000000d0000720b */ /* 0x004fc80003f04000 */
[----:B------:R-:W-:-:S05]  /*01f0*/  FSEL R13, R0, R13, P0 ;  /* 0x0000000d000d7208 */ /* 0x000fca0000000000 */
[----:B------:R2:W-:Y:S04]  /*0200*/  STG.E desc[UR6][R2.64], R13 ;  /* 0x0000000d02007986 */ /* 0x0005e8000c101906 */
[----:B------:R-:W3:Y:S04]  /*0210*/  LDG.E R0, desc[UR6][R4.64+-0xc] ;  /* 0xfffff40604007981 */ /* 0x000ee8000c1e1900 */
[----:B0-----:R-:W3:Y:S02]  /*0220*/  LDG.E R9, desc[UR6][R6.64] ;  /* 0x0000000606097981 */ /* 0x001ee4000c1e1900 */
[----:B---3--:R-:W-:-:S04]  /*0230*/  FSETP.GEU.AND P0, PT, R0, R9, PT ;  /* 0x000000090000720b */ /* 0x008fc80003f0e000 */
[----:B------:R-:W-:-:S05]  /*0240*/  FSEL R9, R0, R9, !P0 ;  /* 0x0000000900097208 */ /* 0x000fca0004000000 */
[----:B------:R0:W-:Y:S04]  /*0250*/  STG.E desc[UR6][R6.64], R9 ;  /* 0x0000000906007986 */ /* 0x0001e8000c101906 */
[----:B------:R-:W3:Y:S04]  /*0260*/  LDG.E R0, desc[UR6][R4.64+-0x8] ;  /* 0xfffff80604007981 */ /* 0x000ee8000c1e1900 */
[----:B-1----:R-:W3:Y:S02]  /*0270*/  LDG.E R11, desc[UR6][R2.64] ;  /* 0x00000006020b7981 */ /* 0x002ee4000c1e1900 */
[----:B---3--:R-:W-:-:S04]  /*0280*/  FSETP.GT.AND P0, PT, R0, R11, PT ;  /* 0x0000000b0000720b */ /* 0x008fc80003f04000 */
[----:B------:R-:W-:-:S05]  /*0290*/  FSEL R11, R0, R11, P0 ;  /* 0x0000000b000b7208 */ /* 0x000fca0000000000 */
[----:B------:R1:W-:Y:S04]  /*02a0*/  STG.E desc[UR6][R2.64], R11 ;  /* 0x0000000b02007986 */ /* 0x0003e8000c101906 */
[----:B------:R-:W3:Y:S04]  /*02b0*/  LDG.E R0, desc[UR6][R4.64+-0x8] ;  /* 0xfffff80604007981 */ /* 0x000ee8000c1e1900 */
[----:B--2---:R-:W3:Y:S02]  /*02c0*/  LDG.E R13, desc[UR6][R6.64] ;  /* 0x00000006060d7981 */ /* 0x004ee4000c1e1900 */
[----:B---3--:R-:W-:-:S04]  /*02d0*/  FSETP.GEU.AND P0, PT, R0, R13, PT ;  /* 0x0000000d0000720b */ /* 0x008fc80003f0e000 */
[----:B------:R-:W-:-:S05]  /*02e0*/  FSEL R13, R0, R13, !P0 ;  /* 0x0000000d000d7208 */ /* 0x000fca0004000000 */
[----:B------:R2:W-:Y:S04]  /*02f0*/  STG.E desc[UR6][R6.64], R13 ;  /* 0x0000000d06007986 */ /* 0x0005e8000c101906 */
[----:B------:R-:W3:Y:S04]  /*0300*/  LDG.E R0, desc[UR6][R4.64+-0x4] ;  /* 0xfffffc0604007981 */ /* 0x000ee8000c1e1900 */
[----:B0-----:R-:W3:Y:S02]  /*0310*/  LDG.E R9, desc[UR6][R2.64] ;  /* 0x0000000602097981 */ /* 0x001ee4000c1e1900 */
[----:B---3--:R-:W-:-:S04]  /*0320*/  FSETP.GT.AND P0, PT, R0, R9, PT ;  /* 0x000000090000720b */ /* 0x008fc80003f04000 */
[----:B------:R-:W-:-:S05]  /*0330*/  FSEL R9, R0, R9, P0 ;  /* 0x0000000900097208 */ /* 0x000fca0000000000 */
[----:B------:R0:W-:Y:S04]  /*0340*/  STG.E desc[UR6][R2.64], R9 ;  /* 0x0000000902007986 */ /* 0x0001e8000c101906 */
[----:B------:R-:W3:Y:S04]  /*0350*/  LDG.E R0, desc[UR6][R4.64+-0x4] ;  /* 0xfffffc0604007981 */ /* 0x000ee8000c1e1900 */
[----:B-1----:R-:W3:Y:S02]  /*0360*/  LDG.E R11, desc[UR6][R6.64] ;  /* 0x00000006060b7981 */ /* 0x002ee4000c1e1900 */
[----:B---3--:R-:W-:-:S04]  /*0370*/  FSETP.GEU.AND P0, PT, R0, R11, PT ;  /* 0x0000000b0000720b */ /* 0x008fc80003f0e000 */
[----:B------:R-:W-:-:S05]  /*0380*/  FSEL R11, R0, R11, !P0 ;  /* 0x0000000b000b7208 */ /* 0x000fca0004000000 */
[----:B------:R1:W-:Y:S04]  /*0390*/  STG.E desc[UR6][R6.64], R11 ;  /* 0x0000000b06007986 */ /* 0x0003e8000c101906 */
[----:B------:R-:W3:Y:S04]  /*03a0*/  LDG.E R0, desc[UR6][R4.64] ;  /* 0x0000000604007981 */ /* 0x000ee8000c1e1900 */
[----:B--2---:R-:W3:Y:S02]  /*03b0*/  LDG.E R13, desc[UR6][R2.64] ;  /* 0x00000006020d7981 */ /* 0x004ee4000c1e1900 */
[----:B---3--:R-:W-:-:S04]  /*03c0*/  FSETP.GT.AND P0, PT, R0, R13, PT ;  /* 0x0000000d0000720b */ /* 0x008fc80003f04000 */
        /* <DEDUP_REMOVED lines=33> */
[----:B0-----:R-:W3:Y:S01]  /*05e0*/  LDG.E R9, desc[UR6][R6.64] ;  /* 0x0000000606097981 */ /* 0x001ee2000c1e1900 */
[----:B------:R-:W-:-:S04]  /*05f0*/  UIADD3 UR4, UPT, UPT, UR4, 0x8, URZ ;  /* 0x0000000804047890 */ /* 0x000fc8000fffe0ff */
[----:B------:R-:W-:Y:S01]  /*0600*/  UISETP.NE.AND UP0, UPT, UR4, 0x2000, UPT ;  /* 0x000020000400788c */ /* 0x000fe2000bf05270 */
[----:B---3--:R-:W-:-:S04]  /*0610*/  FSETP.GEU.AND P0, PT, R0, R9, PT ;  /* 0x000000090000720b */ /* 0x008fc80003f0e000 */
[----:B------:R-:W-:-:S05]  /*0620*/  FSEL R9, R0, R9, !P0 ;  /* 0x0000000900097208 */ /* 0x000fca0004000000 */
[----:B------:R2:W-:Y:S01]  /*0630*/  STG.E desc[UR6][R6.64], R9 ;  /* 0x0000000906007986 */ /* 0x0005e2000c101906 */
[----:B------:R-:W-:-:S05]  /*0640*/  IADD3 R0, P0, PT, R4, 0x20, RZ ;  /* 0x0000002004007810 */ /* 0x000fca0007f1e0ff */
[----:B-1----:R-:W-:Y:S01]  /*0650*/  IMAD.X R11, RZ, RZ, R5, P0 ;  /* 0x000000ffff0b7224 */ /* 0x002fe200000e0605 */
[----:B------:R-:W-:Y:S07]  /*0660*/  BRA.U UP0, `(.L_x_10) ;  /* 0xfffffff900a47547 */ /* 0x000fee000b83ffff */
[----:B------:R-:W-:Y:S05]  /*0670*/  EXIT ;  /* 0x000000000000794d */ /* 0x000fea0003800000 */
.L_x_11:
        /* <DEDUP_REMOVED lines=16> */
.L_x_50:


//--------------------- .text._Z20create_matrix_kernelPfS_f --------------------------
	.section	.text._Z20create_matrix_kernelPfS_f,"ax",@progbits
	.align	128
        .global         _Z20create_matrix_kernelPfS_f
        .type           _Z20create_matrix_kernelPfS_f,@function
        .size           _Z20create_matrix_kernelPfS_f,(.L_x_47 - _Z20create_matrix_kernelPfS_f)
        .other          _Z20create_matrix_kernelPfS_f,@"STO_CUDA_ENTRY STV_DEFAULT"
_Z20create_matrix_kernelPfS_f:
.text._Z20create_matrix_kernelPfS_f:
[----:B------:R-:W-:Y:S01]  /*0000*/  LDC R1, c[0x0][0x37c] ;  /* 0x0000df00ff017b82 */ /* 0x000fe20000000800 */
[----:B------:R-:W0:Y:S07]  /*0010*/  S2R R0, SR_TID.X ;  /* 0x0000000000007919 */ /* 0x000e2e0000002100 */
[----:B------:R-:W0:Y:S01]  /*0020*/  S2UR UR6, SR_CTAID.X ;  /* 0x00000000000679c3 */ /* 0x000e220000002500 */
[----:B------:R-:W1:Y:S07]  /*0030*/  LDCU.64 UR4, c[0x0][0x380] ;  /* 0x00007000ff0477ac */ /* 0x000e6e0008000a00 */
[----:B------:R-:W0:Y:S08]  /*0040*/  LDC R7, c[0x0][0x360] ;  /* 0x0000d800ff077b82 */ /* 0x000e300000000800 */
[----:B------:R-:W2:Y:S01]  /*0050*/  LDC.64 R2, c[0x0][0x388] ;  /* 0x0000e200ff027b82 */ /* 0x000ea20000000a00 */
[----:B-1----:R-:W-:-:S04]  /*0060*/  UIADD3 UR4, UP0, UPT, UR4, 0x10, URZ ;  /* 0x0000001004047890 */ /* 0x002fc8000ff1e0ff */
[----:B------:R-:W-:-:S03]  /*0070*/  UIADD3.X UR5, UPT, UPT, URZ, UR5, URZ, UP0, !UPT ;  /* 0x00000005ff057290 */ /* 0x000fc600087fe4ff */
[----:B------:R-:W1:Y:S01]  /*0080*/  LDC.64 R4, c[0x0][0x380] ;  /* 0x0000e000ff047b82 */ /* 0x000e620000000a00 */
[----:B------:R-:W-:Y:S01]  /*0090*/  MOV R6, UR4 ;  /* 0x0000000400067c02 */ /* 0x000fe20008000f00 */
[----:B------:R-:W-:Y:S01]  /*00a0*/  UMOV UR4, URZ ;  /* 0x000000ff00047c82 */ /* 0x000fe20008000000 */
[----:B0-----:R-:W-:-:S05]  /*00b0*/  IMAD R7, R7, UR6, R0 ;  /* 0x0000000607077c24 */ /* 0x001fca000f8e0200 */
[----:B------:R-:W0:Y:S01]  /*00c0*/  LDC R10, c[0x0][0x390] ;  /* 0x0000e400ff0a7b82 */ /* 0x000e220000000800 */
[----:B------:R-:W3:Y:S01]  /*00d0*/  LDCU.64 UR6, c[0x0][0x358] ;  /* 0x00006b00ff0677ac */ /* 0x000ee20008000a00 */
[----:B------:R-:W-:-:S05]  /*00e0*/  SHF.L.U32 R9, R7, 0xd, RZ ;  /* 0x0000000d07097819 */ /* 0x000fca00000006ff */
[----:B--2---:R-:W-:-:S03]  /*00f0*/  IMAD.WIDE.U32 R2, R9, 0x4, R2 ;  /* 0x0000000409027825 */ /* 0x004fc600078e0002 */
[----:B------:R-:W-:Y:S01]  /*0100*/  IADD3 R12, P0, PT, R2, 0x10, RZ ;  /* 0x00000010020c7810 */ /* 0x000fe20007f1e0ff */
[----:B-1----:R-:W-:-:S04]  /*0110*/  IMAD.WIDE R4, R7, 0x4, R4 ;  /* 0x0000000407047825 */ /* 0x002fc800078e0204 */
[----:B------:R-:W-:Y:S02]  /*0120*/  IMAD.X R13, RZ, RZ, R3, P0 ;  /* 0x000000ffff0d7224 */ /* 0x000fe400000e0603 */
[----:B---3--:R-:W-:-:S07]  /*0130*/  IMAD.U32 R7, RZ, RZ, UR5 ;  /* 0x00000005ff077e24 */ /* 0x008fce000f8e00ff */
.L_x_28:
[----:B-1----:R-:W2:Y:S04]  /*0140*/  LDG.E R3, desc[UR6][R4.64] ;  /* 0x0000000604037981 */ /* 0x002ea8000c1e1900 */
[----:B------:R-:W2:Y:S01]  /*0150*/  LDG.E R2, desc[UR6][R6.64+-0x10] ;  /* 0xfffff00606027981 */ /* 0x000ea2000c1e1900 */
[----:B0-----:R-:W0:Y:S01]  /*0160*/  MUFU.RCP R9, R10 ;  /* 0x0000000a00097308 */ /* 0x001e220000001000 */
[----:B------:R-:W1:Y:S01]  /*0170*/  LDC R0, c[0x0][0x390] ;  /* 0x0000e400ff007b82 */ /* 0x000e620000000800 */
[----:B------:R-:W-:Y:S01]  /*0180*/  UIADD3 UR4, UPT, UPT, UR4, 0x8, URZ ;  /* 0x0000000804047890 */ /* 0x000fe2000fffe0ff */
[----:B------:R-:W-:Y:S03]  /*0190*/  BSSY.RECONVERGENT B0, `(.L_x_12) ;  /* 0x000000f000007945 */ /* 0x000fe60003800200 */
[----:B------:R-:W-:Y:S01]  /*01a0*/  UISETP.NE.AND UP0, UPT, UR4, 0x2000, UPT ;  /* 0x000020000400788c */ /* 0x000fe2000bf05270 */
[----:B0-----:R-:W-:-:S04]  /*01b0*/  FFMA R8, R9, -R10, 1 ;  /* 0x3f80000009087423 */ /* 0x001fc8000000080a */
[----:B------:R-:W-:Y:S01]  /*01c0*/  FFMA R8, R9, R8, R9 ;  /* 0x0000000809087223 */ /* 0x000fe20000000009 */
[----:B--2---:R-:W-:-:S04]  /*01d0*/  FMUL R3, R3, R2 ;  /* 0x0000000203037220 */ /* 0x004fc80000400000 */
[----:B------:R-:W0:Y:S01]  /*01e0*/  FCHK P0, R3, R10 ;  /* 0x0000000a03007302 */ /* 0x000e220000000000 */
[----:B------:R-:W-:-:S04]  /*01f0*/  FFMA R9, R3, R8, RZ ;  /* 0x0000000803097223 */ /* 0x000fc800000000ff */
[----:B------:R-:W-:-:S04]  /*0200*/  FFMA R2, R9, -R10, R3 ;  /* 0x8000000a09027223 */ /* 0x000fc80000000003 */
[----:B------:R-:W-:Y:S01]  /*0210*/  FFMA R11, R8, R2, R9 ;  /* 0x00000002080b7223 */ /* 0x000fe20000000009 */
[----:B------:R-:W-:Y:S01]  /*0220*/  MOV R8, R12 ;  /* 0x0000000c00087202 */ /* 0x000fe20000000f00 */
[----:B------:R-:W-:Y:S01]  /*0230*/  IMAD.MOV.U32 R9, RZ, RZ, R13 ;  /* 0x000000ffff097224 */ /* 0x000fe200078e000d */
[----:B01----:R-:W-:Y:S06]  /*0240*/  @!P0 BRA `(.L_x_13) ;  /* 0x00000000000c8947 */ /* 0x003fec0003800000 */
[----:B------:R-:W-:-:S07]  /*0250*/  MOV R12, 0x270 ;  /* 0x00000270000c7802 */ /* 0x000fce0000000f00 */
[----:B------:R-:W-:Y:S05]  /*0260*/  CALL.REL.NOINC `($__internal_0_$__cuda_sm3x_div_rn_noftz_f32_slowpath) ;  /* 0x00000008000c7944 */ /* 0x000fea0003c00000 */
[----:B------:R-:W-:-:S07]  /*0270*/  MOV R11, R3 ;  /* 0x00000003000b7202 */ /* 0x000fce0000000f00 */
.L_x_13:
[----:B------:R-:W-:Y:S05]  /*0280*/  BSYNC.RECONVERGENT B0 ;  /* 0x0000000000007941 */ /* 0x000fea0003800200 */
.L_x_12:
[----:B------:R0:W-:Y:S04]  /*0290*/  STG.E desc[UR6][R8.64+-0x10], R11 ;  /* 0xfffff00b08007986 */ /* 0x0001e8000c101906 */
[----:B------:R-:W2:Y:S04]  /*02a0*/  LDG.E R2, desc[UR6][R4.64] ;  /* 0x0000000604027981 */ /* 0x000ea8000c1e1900 */
[----:B------:R-:W2:Y:S01]  /*02b0*/  LDG.E R3, desc[UR6][R6.64+-0xc] ;  /* 0xfffff40606037981 */ /* 0x000ea2000c1e1900 */
[----:B------:R-:W1:Y:S01]  /*02c0*/  MUFU.RCP R15, R10 ;  /* 0x0000000a000f7308 */ /* 0x000e620000001000 */
[----:B------:R-:W-:Y:S01]  /*02d0*/  BSSY.RECONVERGENT B0, `(.L_x_14) ;  /* 0x000000c000007945 */ /* 0x000fe20003800200 */
[----:B-1----:R-:W-:Y:S01]  /*02e0*/  FFMA R12, R15, -R10, 1 ;  /* 0x3f8000000f0c7423 */ /* 0x002fe2000000080a */
[----:B--2---:R-:W-:-:S03]  /*02f0*/  FMUL R13, R2, R3 ;  /* 0x00000003020d7220 */ /* 0x004fc60000400000 */
[----:B------:R-:W-:Y:S02]  /*0300*/  FFMA R2, R15, R12, R15 ;  /* 0x0000000c0f027223 */ /* 0x000fe4000000000f */
[----:B------:R-:W1:Y:S02]  /*0310*/  FCHK P0, R13, R10 ;  /* 0x0000000a0d007302 */ /* 0x000e640000000000 */
[----:B------:R-:W-:-:S04]  /*0320*/  FFMA R3, R2, R13, RZ ;  /* 0x0000000d02037223 */ /* 0x000fc800000000ff */
[----:B------:R-:W-:-:S04]  /*0330*/  FFMA R12, R3, -R10, R13 ;  /* 0x8000000a030c7223 */ /* 0x000fc8000000000d */
[----:B------:R-:W-:Y:S01]  /*0340*/  FFMA R3, R2, R12, R3 ;  /* 0x0000000c02037223 */ /* 0x000fe20000000003 */
[----:B01----:R-:W-:Y:S06]  /*0350*/  @!P0 BRA `(.L_x_15) ;  /* 0x00000000000c8947 */ /* 0x003fec0003800000 */
[----:B------:R-:W-:Y:S01]  /*0360*/  IMAD.MOV.U32 R3, RZ, RZ, R13 ;  /* 0x000000ffff037224 */ /* 0x000fe200078e000d */
[----:B------:R-:W-:-:S07]  /*0370*/  MOV R12, 0x390 ;  /* 0x00000390000c7802 */ /* 0x000fce0000000f00 */
[----:B------:R-:W-:Y:S05]  /*0380*/  CALL.REL.NOINC `($__internal_0_$__cuda_sm3x_div_rn_noftz_f32_slowpath) ;  /* 0x0000000400c47944 */ /* 0x000fea0003c00000 */
.L_x_15:
[----:B------:R-:W-:Y:S05]  /*0390*/  BSYNC.RECONVERGENT B0 ;  /* 0x0000000000007941 */ /* 0x000fea0003800200 */
.L_x_14:
        /* <DEDUP_REMOVED lines=13> */
[----:B------:R-:W-:Y:S02]  /*0470*/  MOV R3, R13 ;  /* 0x0000000d00037202 */ /* 0x000fe40000000f00 */
[----:B------:R-:W-:-:S07]  /*0480*/  MOV R12, 0x4a0 ;  /* 0x000004a0000c7802 */ /* 0x000fce0000000f00 */
[----:B------:R-:W-:Y:S05]  /*0490*/  CALL.REL.NOINC `($__internal_0_$__cuda_sm3x_div_rn_noftz_f32_slowpath) ;  /* 0x0000000400807944 */ /* 0x000fea0003c00000 */
[----:B------:R-:W-:-:S07]  /*04a0*/  IMAD.MOV.U32 R11, RZ, RZ, R3 ;  /* 0x000000ffff0b7224 */ /* 0x000fce00078e0003 */
.L_x_17:
[----:B------:R-:W-:Y:S05]  /*04b0*/  BSYNC.RECONVERGENT B0 ;  /* 0x0000000000007941 */ /* 0x000fea0003800200 */
.L_x_16:
        /* <DEDUP_REMOVED lines=16> */
.L_x_19:
[----:B------:R-:W-:Y:S05]  /*05c0*/  BSYNC.RECONVERGENT B0 ;  /* 0x0000000000007941 */ /* 0x000fea0003800200 */
.L_x_18:
        /* <DEDUP_REMOVED lines=16> */
[----:B------:R-:W-:-:S07]  /*06d0*/  MOV R11, R3 ;  /* 0x00000003000b7202 */ /* 0x000fce0000000f00 */
.L_x_21:
[----:B------:R-:W-:Y:S05]  /*06e0*/  BSYNC.RECONVERGENT B0 ;  /* 0x0000000000007941 */ /* 0x000fea0003800200 */
.L_x_20:
        /* <DEDUP_REMOVED lines=16> */
.L_x_23:
[----:B------:R-:W-:Y:S05]  /*07f0*/  BSYNC.RECONVERGENT B0 ;  /* 0x0000000000007941 */ /* 0x000fea0003800200 */
.L_x_22:
        /* <DEDUP_REMOVED lines=17> */
.L_x_25:
[----:B------:R-:W-:Y:S05]  /*0910*/  BSYNC.RECONVERGENT B0 ;  /* 0x0000000000007941 */ /* 0x000fea0003800200 */
.L_x_24:
        /* <DEDUP_REMOVED lines=16> */
.L_x_27:
[----:B------:R-:W-:Y:S05]  /*0a20*/  BSYNC.RECONVERGENT B0 ;  /* 0x0000000000007941 */ /* 0x000fea0003800200 */
.L_x_26:
[----:B------:R1:W-:Y:S01]  /*0a30*/  STG.E desc[UR6][R8.64+0xc], R3 ;  /* 0x00000c0308007986 */ /* 0x0003e2000c101906 */
[----:B------:R-:W-:Y:S02]  /*0a40*/  IADD3 R6, P0, PT, R6, 0x20, RZ ;  /* 0x0000002006067810 */ /* 0x000fe40007f1e0ff */
[----:B------:R-:W-:-:S03]  /*0a50*/  IADD3 R12, P1, PT, R8, 0x20, RZ ;  /* 0x00000020080c7810 */ /* 0x000fc60007f3e0ff */
[----:B------:R-:W-:Y:S01]  /*0a60*/  IMAD.X R7, RZ, RZ, R7, P0 ;  /* 0x000000ffff077224 */ /* 0x000fe200000e0607 */
[----:B------:R-:W-:Y:S01]  /*0a70*/  IADD3.X R13, PT, PT, RZ, R9, RZ, P1, !PT ;  /* 0x00000009ff0d7210 */ /* 0x000fe20000ffe4ff */
[----:B------:R-:W-:Y:S08]  /*0a80*/  BRA.U UP0, `(.L_x_28) ;  /* 0xfffffff500ac7547 */ /* 0x000ff0000b83ffff */
[----:B------:R-:W-:Y:S05]  /*0a90*/  EXIT ;  /* 0x000000000000794d */ /* 0x000fea0003800000 */
        .weak           $__internal_0_$__cuda_sm3x_div_rn_noftz_f32_slowpath
        .type           $__internal_0_$__cuda_sm3x_div_rn_noftz_f32_slowpath,@function
        .size           $__internal_0_$__cuda_sm3x_div_rn_noftz_f32_slowpath,(.L_x_47 - $__internal_0_$__cuda_sm3x_div_rn_noftz_f32_slowpath)
$__internal_0_$__cuda_sm3x_div_rn_noftz_f32_slowpath:
[----:B------:R-:W-:Y:S01]  /*0aa0*/  SHF.R.U32.HI R13, RZ, 0x17, R0 ;  /* 0x00000017ff0d7819 */ /* 0x000fe20000011600 */
[----:B------:R-:W-:Y:S01]  /*0ab0*/  BSSY.RECONVERGENT B1, `(.L_x_29) ;  /* 0x0000063000017945 */ /* 0x000fe20003800200 */
[----:B------:R-:W-:Y:S02]  /*0ac0*/  SHF.R.U32.HI R2, RZ, 0x17, R3 ;  /* 0x00000017ff027819 */ /* 0x000fe40000011603 */
[----:B------:R-:W-:Y:S02]  /*0ad0*/  LOP3.LUT R13, R13, 0xff, RZ, 0xc0, !PT ;  /* 0x000000ff0d0d7812 */ /* 0x000fe400078ec0ff */
[----:B------:R-:W-:Y:S02]  /*0ae0*/  LOP3.LUT R14, R2, 0xff, RZ, 0xc0, !PT ;  /* 0x000000ff020e7812 */ /* 0x000fe400078ec0ff */
[----:B------:R-:W-:Y:S01]  /*0af0*/  MOV R2, R0 ;  /* 0x0000000000027202 */ /* 0x000fe20000000f00 */
[----:B------:R-:W-:Y:S01]  /*0b00*/  VIADD R15, R13, 0xffffffff ;  /* 0xffffffff0d0f7836 */ /* 0x000fe20000000000 */
[----:B------:R-:W-:-:S04]  /*0b10*/  IADD3 R16, PT, PT, R14, -0x1, RZ ;  /* 0xffffffff0e107810 */ /* 0x000fc80007ffe0ff */
[----:B------:R-:W-:-:S04]  /*0b20*/  ISETP.GT.U32.AND P0, PT, R15, 0xfd, PT ;  /* 0x000000fd0f00780c */ /* 0x000fc80003f04070 */
[----:B------:R-:W-:-:S13]  /*0b30*/  ISETP.GT.U32.OR P0, PT, R16, 0xfd, P0 ;  /* 0x000000fd1000780c */ /* 0x000fda0000704470 */
[----:B------:R-:W-:Y:S01]  /*0b40*/  @!P0 IMAD.MOV.U32 R11, RZ, RZ, RZ ;  /* 0x000000ffff0b8224 */ /* 0x000fe200078e00ff */
[----:B------:R-:W-:Y:S06]  /*0b50*/  @!P0 BRA `(.L_x_30) ;  /* 0x00000000005c8947 */ /* 0x000fec0003800000 */
[----:B------:R-:W-:Y:S02]  /*0b60*/  FSETP.GTU.FTZ.AND P0, PT, |R3|, +INF , PT ;  /* 0x7f8000000300780b */ /* 0x000fe40003f1c200 */
[----:B------:R-:W-:-:S04]  /*0b70*/  FSETP.GTU.FTZ.AND P1, PT, |R0|, +INF , PT ;  /* 0x7f8000000000780b */ /* 0x000fc80003f3c200 */
[----:B------:R-:W-:-:S13]  /*0b80*/  PLOP3.LUT P0, PT, P0, P1, PT, 0xf8, 0x8f ;  /* 0x00000000008f781c */ /* 0x000fda0000703f70 */
[----:B------:R-:W-:Y:S05]  /*0b90*/  @P0 BRA `(.L_x_31) ;  /* 0x00000004004c0947 */ /* 0x000fea0003800000 */
[----:B------:R-:W-:-:S13]  /*0ba0*/  LOP3.LUT P0, RZ, R2, 0x7fffffff, R3, 0xc8, !PT ;  /* 0x7fffffff02ff7812 */ /* 0x000fda000780c803 */
[----:B------:R-:W-:Y:S05]  /*0bb0*/  @!P0 BRA `(.L_x_32) ;  /* 0x00000004003c8947 */ /* 0x000fea0003800000 */
[C---:B------:R-:W-:Y:S02]  /*0bc0*/  FSETP.NEU.FTZ.AND P2, PT, |R3|.reuse, +INF , PT ;  /* 0x7f8000000300780b */ /* 0x040fe40003f5d200 */
[----:B------:R-:W-:Y:S02]  /*0bd0*/  FSETP.NEU.FTZ.AND P1, PT, |R0|, +INF , PT ;  /* 0x7f8000000000780b */ /* 0x000fe40003f3d200 */
[----:B------:R-:W-:-:S11]  /*0be0*/  FSETP.NEU.FTZ.AND P0, PT, |R3|, +INF , PT ;  /* 0x7f8000000300780b */ /* 0x000fd60003f1d200 */
[----:B------:R-:W-:Y:S05]  /*0bf0*/  @!P1 BRA !P2, `(.L_x_32) ;  /* 0x00000004002c9947 */ /* 0x000fea0005000000 */
[----:B------:R-:W-:-:S04]  /*0c00*/  LOP3.LUT P2, RZ, R3, 0x7fffffff, RZ, 0xc0, !PT ;  /* 0x7fffffff03ff7812 */ /* 0x000fc8000784c0ff */
[----:B------:R-:W-:-:S13]  /*0c10*/  PLOP3.LUT P1, PT, P1, P2, PT, 0x2f, 0xf2 ;  /* 0x0000000000f2781c */ /* 0x000fda0000f24577 */
[----:B------:R-:W-:Y:S05]  /*0c20*/  @P1 BRA `(.L_x_33) ;  /* 0x0000000400181947 */ /* 0x000fea0003800000 */
[----:B------:R-:W-:-:S04]  /*0c30*/  LOP3.LUT P1, RZ, R2, 0x7fffffff, RZ, 0xc0, !PT ;  /* 0x7fffffff02ff7812 */ /* 0x000fc8000782c0ff */
[----:B------:R-:W-:-:S13]  /*0c40*/  PLOP3.LUT P0, PT, P0, P1, PT, 0x2f, 0xf2 ;  /* 0x0000000000f2781c */ /* 0x000fda0000702577 */
[----:B------:R-:W-:Y:S05]  /*0c50*/  @P0 BRA `(.L_x_34) ;  /* 0x0000000400000947 */ /* 0x000fea0003800000 */
[----:B------:R-:W-:Y:S02]  /*0c60*/  ISETP.GE.AND P0, PT, R16, RZ, PT ;  /* 0x000000ff1000720c */ /* 0x000fe40003f06270 */
[----:B------:R-:W-:-:S11]  /*0c70*/  ISETP.GE.AND P1, PT, R15, RZ, PT ;  /* 0x000000ff0f00720c */ /* 0x000fd60003f26270 */
[----:B------:R-:W-:Y:S01]  /*0c80*/  @P0 MOV R11, RZ ;  /* 0x000000ff000b0202 */ /* 0x000fe20000000f00 */
[----:B------:R-:W-:Y:S01]  /*0c90*/  @!P0 FFMA R3, R3, 1.84467440737095516160e+19, RZ ;  /* 0x5f80000003038823 */ /* 0x000fe200000000ff */
[----:B------:R-:W-:Y:S01]  /*0ca0*/  @!P0 MOV R11, 0xffffffc0 ;  /* 0xffffffc0000b8802 */ /* 0x000fe20000000f00 */
[----:B------:R-:W-:-:S04]  /*0cb0*/  @!P1 FFMA R2, R0, 1.84467440737095516160e+19, RZ ;  /* 0x5f80000000029823 */ /* 0x000fc800000000ff */
[----:B------:R-:W-:-:S07]  /*0cc0*/  @!P1 VIADD R11, R11, 0x40 ;  /* 0x000000400b0b9836 */ /* 0x000fce0000000000 */
.L_x_30:
[----:B------:R-:W-:Y:S01]  /*0cd0*/  LEA R15, R13, 0xc0800000, 0x17 ;  /* 0xc08000000d0f7811 */ /* 0x000fe200078eb8ff */
[----:B------:R-:W-:Y:S01]  /*0ce0*/  BSSY.RECONVERGENT B2, `(.L_x_35) ;  /* 0x0000036000027945 */ /* 0x000fe20003800200 */
[----:B------:R-:W-:Y:S02]  /*0cf0*/  IADD3 R14, PT, PT, R14, -0x7f, RZ ;  /* 0xffffff810e0e7810 */ /* 0x000fe40007ffe0ff */
[----:B------:R-:W-:-:S03]  /*0d00*/  IADD3 R15, PT, PT, -R15, R2, RZ ;  /* 0x000000020f0f7210 */ /* 0x000fc60007ffe1ff */
[C---:B------:R-:W-:Y:S01]  /*0d10*/  IMAD R2, R14.reuse, -0x800000, R3 ;  /* 0xff8000000e027824 */ /* 0x040fe200078e0203 */
[----:B------:R-:W0:Y:S01]  /*0d20*/  MUFU.RCP R16, R15 ;  /* 0x0000000f00107308 */ /* 0x000e220000001000 */
[----:B------:R-:W-:Y:S01]  /*0d30*/  FADD.FTZ R17, -R15, -RZ ;  /* 0x800000ff0f117221 */ /* 0x000fe20000010100 */
[----:B------:R-:W-:-:S05]  /*0d40*/  IADD3 R14, PT, PT, R14, 0x7f, -R13 ;  /* 0x0000007f0e0e7810 */ /* 0x000fca0007ffe80d */
[----:B------:R-:W-:Y:S02]  /*0d50*/  IMAD.IADD R14, R14, 0x1, R11 ;  /* 0x000000010e0e7824 */ /* 0x000fe400078e020b */
[----:B0-----:R-:W-:-:S04]  /*0d60*/  FFMA R19, R16, R17, 1 ;  /* 0x3f80000010137423 */ /* 0x001fc80000000011 */
[----:B------:R-:W-:-:S04]  /*0d70*/  FFMA R18, R16, R19, R16 ;  /* 0x0000001310127223 */ /* 0x000fc80000000010 */
[----:B------:R-:W-:-:S04]  /*0d80*/  FFMA R3, R2, R18, RZ ;  /* 0x0000001202037223 */ /* 0x000fc800000000ff */
[----:B------:R-:W-:-:S04]  /*0d90*/  FFMA R16, R17, R3, R2 ;  /* 0x0000000311107223 */ /* 0x000fc80000000002 */
[----:B------:R-:W-:-:S04]  /*0da0*/  FFMA R19, R18, R16, R3 ;  /* 0x0000001012137223 */ /* 0x000fc80000000003 */
[----:B------:R-:W-:-:S04]  /*0db0*/  FFMA R16, R17, R19, R2 ;  /* 0x0000001311107223 */ /* 0x000fc80000000002 */
[----:B------:R-:W-:-:S05]  /*0dc0*/  FFMA R2, R18, R16, R19 ;  /* 0x0000001012027223 */ /* 0x000fca0000000013 */
[----:B------:R-:W-:-:S04]  /*0dd0*/  SHF.R.U32.HI R3, RZ, 0x17, R2 ;  /* 0x00000017ff037819 */ /* 0x000fc80000011602 */
[----:B------:R-:W-:-:S04]  /*0de0*/  LOP3.LUT R3, R3, 0xff, RZ, 0xc0, !PT ;  /* 0x000000ff03037812 */ /* 0x000fc800078ec0ff */
[----:B------:R-:W-:-:S04]  /*0df0*/  IADD3 R13, PT, PT, R3, R14, RZ ;  /* 0x0000000e030d7210 */ /* 0x000fc80007ffe0ff */
[----:B------:R-:W-:-:S04]  /*0e00*/  IADD3 R3, PT, PT, R13, -0x1, RZ ;  /* 0xffffffff0d037810 */ /* 0x000fc80007ffe0ff */
[----:B------:R-:W-:-:S13]  /*0e10*/  ISETP.GE.U32.AND P0, PT, R3, 0xfe, PT ;  /* 0x000000fe0300780c */ /* 0x000fda0003f06070 */
[----:B------:R-:W-:Y:S05]  /*0e20*/  @!P0 BRA `(.L_x_36) ;  /* 0x0000000000808947 */ /* 0x000fea0003800000 */
[----:B------:R-:W-:-:S13]  /*0e30*/  ISETP.GT.AND P0, PT, R13, 0xfe, PT ;  /* 0x000000fe0d00780c */ /* 0x000fda0003f04270 */
[----:B------:R-:W-:Y:S05]  /*0e40*/  @P0 BRA `(.L_x_37) ;  /* 0x00000000006c0947 */ /* 0x000fea0003800000 */
[----:B------:R-:W-:-:S13]  /*0e50*/  ISETP.GE.AND P0, PT, R13, 0x1, PT ;  /* 0x000000010d00780c */ /* 0x000fda0003f06270 */
[----:B------:R-:W-:Y:S05]  /*0e60*/  @P0 BRA `(.L_x_38) ;  /* 0x0000000000740947 */ /* 0x000fea0003800000 */
[----:B------:R-:W-:Y:S02]  /*0e70*/  ISETP.GE.AND P0, PT, R13, -0x18, PT ;  /* 0xffffffe80d00780c */ /* 0x000fe40003f06270 */
[----:B------:R-:W-:-:S11]  /*0e80*/  LOP3.LUT R2, R2, 0x80000000, RZ, 0xc0, !PT ;  /* 0x8000000002027812 */ /* 0x000fd600078ec0ff */
[----:B------:R-:W-:Y:S05]  /*0e90*/  @!P0 BRA `(.L_x_38) ;  /* 0x0000000000688947 */ /* 0x000fea0003800000 */
[CCC-:B------:R-:W-:Y:S01]  /*0ea0*/  FFMA.RZ R3, R18.reuse, R16.reuse, R19.reuse ;  /* 0x0000001012037223 */ /* 0x1c0fe2000000c013 */
[CCC-:B------:R-:W-:Y:S01]  /*0eb0*/  FFMA.RM R14, R18.reuse, R16.reuse, R19.reuse ;  /* 0x00000010120e7223 */ /* 0x1c0fe20000004013 */
[C---:B------:R-:W-:Y:S02]  /*0ec0*/  ISETP.NE.AND P2, PT, R13.reuse, RZ, PT ;  /* 0x000000ff0d00720c */ /* 0x040fe40003f45270 */
[----:B------:R-:W-:Y:S02]  /*0ed0*/  ISETP.NE.AND P1, PT, R13, RZ, PT ;  /* 0x000000ff0d00720c */ /* 0x000fe40003f25270 */
[----:B------:R-:W-:Y:S01]  /*0ee0*/  LOP3.LUT R11, R3, 0x7fffff, RZ, 0xc0, !PT ;  /* 0x007fffff030b7812 */ /* 0x000fe200078ec0ff */
[----:B------:R-:W-:Y:S01]  /*0ef0*/  FFMA.RP R3, R18, R16, R19 ;  /* 0x0000001012037223 */ /* 0x000fe20000008013 */
[C---:B------:R-:W-:Y:S01]  /*0f00*/  VIADD R16, R13.reuse, 0x20 ;  /* 0x000000200d107836 */ /* 0x040fe20000000000 */
[----:B------:R-:W-:Y:S02]  /*0f10*/  IADD3 R13, PT, PT, -R13, RZ, RZ ;  /* 0x000000ff0d0d7210 */ /* 0x000fe40007ffe1ff */
[----:B------:R-:W-:-:S02]  /*0f20*/  LOP3.LUT R11, R11, 0x800000, RZ, 0xfc, !PT ;  /* 0x008000000b0b7812 */ /* 0x000fc400078efcff */
[----:B------:R-:W-:Y:S02]  /*0f30*/  FSETP.NEU.FTZ.AND P0, PT, R3, R14, PT ;  /* 0x0000000e0300720b */ /* 0x000fe40003f1d000 */
[----:B------:R-:W-:Y:S02]  /*0f40*/  SHF.L.U32 R16, R11, R16, RZ ;  /* 0x000000100b107219 */ /* 0x000fe400000006ff */
[----:B------:R-:W-:Y:S02]  /*0f50*/  SEL R14, R13, RZ, P2 ;  /* 0x000000ff0d0e7207 */ /* 0x000fe40001000000 */
[----:B------:R-:W-:Y:S02]  /*0f60*/  ISETP.NE.AND P1, PT, R16, RZ, P1 ;  /* 0x000000ff1000720c */ /* 0x000fe40000f25270 */
[----:B------:R-:W-:Y:S02]  /*0f70*/  SHF.R.U32.HI R14, RZ, R14, R11 ;  /* 0x0000000eff0e7219 */ /* 0x000fe4000001160b */
[----:B------:R-:W-:-:S02]  /*0f80*/  PLOP3.LUT P0, PT, P0, P1, PT, 0xf8, 0x8f ;  /* 0x00000000008f781c */ /* 0x000fc40000703f70 */
[----:B------:R-:W-:Y:S02]  /*0f90*/  SHF.R.U32.HI R16, RZ, 0x1, R14 ;  /* 0x00000001ff107819 */ /* 0x000fe4000001160e */
[----:B------:R-:W-:-:S04]  /*0fa0*/  SEL R3, RZ, 0x1, !P0 ;  /* 0x00000001ff037807 */ /* 0x000fc80004000000 */
[----:B------:R-:W-:-:S04]  /*0fb0*/  LOP3.LUT R3, R3, 0x1, R16, 0xf8, !PT ;  /* 0x0000000103037812 */ /* 0x000fc800078ef810 */
[----:B------:R-:W-:-:S04]  /*0fc0*/  LOP3.LUT R3, R3, R14, RZ, 0xc0, !PT ;  /* 0x0000000e03037212 */ /* 0x000fc800078ec0ff */
[----:B------:R-:W-:-:S04]  /*0fd0*/  IADD3 R3, PT, PT, R16, R3, RZ ;  /* 0x0000000310037210 */ /* 0x000fc80007ffe0ff */
[----:B------:R-:W-:Y:S01]  /*0fe0*/  LOP3.LUT R2, R3, R2, RZ, 0xfc, !PT ;  /* 0x0000000203027212 */ /* 0x000fe200078efcff */
[----:B------:R-:W-:Y:S06]  /*0ff0*/  BRA `(.L_x_38) ;  /* 0x0000000000107947 */ /* 0x000fec0003800000 */
.L_x_37:
[----:B------:R-:W-:-:S04]  /*1000*/  LOP3.LUT R2, R2, 0x80000000, RZ, 0xc0, !PT ;  /* 0x8000000002027812 */ /* 0x000fc800078ec0ff */
[----:B------:R-:W-:Y:S01]  /*1010*/  LOP3.LUT R2, R2, 0x7f800000, RZ, 0xfc, !PT ;  /* 0x7f80000002027812 */ /* 0x000fe200078efcff */
[----:B------:R-:W-:Y:S06]  /*1020*/  BRA `(.L_x_38) ;  /* 0x0000000000047947 */ /* 0x000fec0003800000 */
.L_x_36:
[----:B------:R-:W-:-:S07]  /*1030*/  IMAD R2, R14, 0x800000, R2 ;  /* 0x008000000e027824 */ /* 0x000fce00078e0202 */
.L_x_38:
[----:B------:R-:W-:Y:S05]  /*1040*/  BSYNC.RECONVERGENT B2 ;  /* 0x0000000000027941 */ /* 0x000fea0003800200 */
.L_x_35:
[----:B------:R-:W-:Y:S05]  /*1050*/  BRA `(.L_x_39) ;  /* 0x0000000000207947 */ /* 0x000fea0003800000 */
.L_x_34:
[----:B------:R-:W-:-:S04]  /*1060*/  LOP3.LUT R2, R2, 0x80000000, R3, 0x48, !PT ;  /* 0x8000000002027812 */ /* 0x000fc800078e4803 */
[----:B------:R-:W-:Y:S01]  /*1070*/  LOP3.LUT R2, R2, 0x7f800000, RZ, 0xfc, !PT ;  /* 0x7f80000002027812 */ /* 0x000fe200078efcff */
[----:B------:R-:W-:Y:S06]  /*1080*/  BRA `(.L_x_39) ;  /* 0x0000000000147947 */ /* 0x000fec0003800000 */
.L_x_33:
[----:B------:R-:W-:Y:S01]  /*1090*/  LOP3.LUT R2, R2, 0x80000000, R3, 0x48, !PT ;  /* 0x8000000002027812 */ /* 0x000fe200078e4803 */
[----:B------:R-:W-:Y:S06]  /*10a0*/  BRA `(.L_x_39) ;  /* 0x00000000000c7947 */ /* 0x000fec0003800000 */
.L_x_32:
[----:B------:R-:W0:Y:S01]  /*10b0*/  MUFU.RSQ R2, -QNAN ;  /* 0xffc0000000027908 */ /* 0x000e220000001400 */
[----:B------:R-:W-:Y:S05]  /*10c0*/  BRA `(.L_x_39) ;  /* 0x0000000000047947 */ /* 0x000fea0003800000 */
.L_x_31:
[----:B------:R-:W-:-:S07]  /*10d0*/  FADD.FTZ R2, R3, R0 ;  /* 0x0000000003027221 */ /* 0x000fce0000010000 */
.L_x_39:
[----:B------:R-:W-:Y:S05]  /*10e0*/  BSYNC.RECONVERGENT B1 ;  /* 0x0000000000017941 */ /* 0x000fea0003800200 */
.L_x_29:
[----:B------:R-:W-:Y:S01]  /*10f0*/  HFMA2 R13, -RZ, RZ, 0, 0 ;  /* 0x00000000ff0d7431 */ /* 0x000fe200000001ff */
[----:B0-----:R-:W-:-:S03]  /*1100*/  MOV R3, R2 ;  /* 0x0000000200037202 */ /* 0x001fc60000000f00 */
[----:B------:R-:W-:Y:S05]  /*1110*/  RET.REL.NODEC R12 `(_Z20create_matrix_kernelPfS_f) ;  /* 0xffffffec0cb87950 */ /* 0x000fea0003c3ffff */
.L_x_40:
        /* <DEDUP_REMOVED lines=14> */
.L_x_47:


//--------------------- .text._Z29get_vector_sqaured_sum_kernelPfPd --------------------------
	.section	.text._Z29get_vector_sqaured_sum_kernelPfPd,"ax",@progbits
	.align	128
        .global         _Z29get_vector_sqaured_sum_kernelPfPd
        .type           _Z29get_vector_sqaured_sum_kernelPfPd,@function
        .size           _Z29get_vector_sqaured_sum_kernelPfPd,(.L_x_52 - _Z29get_vector_sqaured_sum_kernelPfPd)
        .other          _Z29get_vector_sqaured_sum_kernelPfPd,@"STO_CUDA_ENTRY STV_DEFAULT"
_Z29get_vector_sqaured_sum_kernelPfPd:
.text._Z29get_vector_sqaured_sum_kernelPfPd:
        /* <DEDUP_REMOVED lines=13> */
.L_x_44:
[----:B------:R-:W-:Y:S01]  /*00d0*/  SHF.R.U32.HI R8, RZ, 0x1, R0 ;  /* 0x00000001ff087819 */ /* 0x000fe20000011600 */
[----:B------:R-:W-:Y:S01]  /*00e0*/  BAR.SYNC.DEFER_BLOCKING 0x0 ;  /* 0x0000000000007b1d */ /* 0x000fe20000010000 */
[----:B------:R-:W-:Y:S02]  /*00f0*/  ISETP.GT.U32.AND P1, PT, R0, 0x3, PT ;  /* 0x000000030000780c */ /* 0x000fe40003f24070 */
[----:B------:R-:W-:-:S03]  /*0100*/  ISETP.GE.U32.AND P0, PT, R9, R8, PT ;  /* 0x000000080900720c */ /* 0x000fc60003f06070 */
[----:B------:R-:W-:Y:S10]  /*0110*/  BSSY.RECONVERGENT B0, `(.L_x_42) ;  /* 0x0000008000007945 */ /* 0x000ff40003800200 */
[----:B0-----:R-:W-:Y:S05]  /*0120*/  @P0 BRA `(.L_x_43) ;  /* 0x0000000000180947 */ /* 0x001fea0003800000 */
[----:B------:R-:W-:Y:S01]  /*0130*/  IADD3 R5, PT, PT, R9, R8, RZ ;  /* 0x0000000809057210 */ /* 0x000fe20007ffe0ff */
[----:B------:R-:W2:Y:S04]  /*0140*/  LDG.E R11, desc[UR4][R2.64] ;  /* 0x00000004020b7981 */ /* 0x000ea8000c1e1900 */
[----:B-1----:R-:W-:-:S06]  /*0150*/  IMAD.WIDE.U32 R4, R5, 0x4, R6 ;  /* 0x0000000405047825 */ /* 0x002fcc00078e0006 */
[----:B------:R-:W2:Y:S02]  /*0160*/  LDG.E R4, desc[UR4][R4.64] ;  /* 0x0000000404047981 */ /* 0x000ea4000c1e1900 */
[----:B--2---:R-:W-:-:S05]  /*0170*/  FADD R11, R4, R11 ;  /* 0x0000000b040b7221 */ /* 0x004fca0000000000 */
[----:B------:R0:W-:Y:S02]  /*0180*/  STG.E desc[UR4][R2.64], R11 ;  /* 0x0000000b02007986 */ /* 0x0001e4000c101904 */
.L_x_43:
[----:B------:R-:W-:Y:S05]  /*0190*/  BSYNC.RECONVERGENT B0 ;  /* 0x0000000000007941 */ /* 0x000fea0003800200 */
.L_x_42:
[----:B------:R-:W-:Y:S01]  /*01a0*/  MOV R0, R8 ;  /* 0x0000000800007202 */ /* 0x000fe20000000f00 */
[----:B------:R-:W-:Y:S06]  /*01b0*/  @P1 BRA `(.L_x_44) ;  /* 0xfffffffc00c41947 */ /* 0x000fec000383ffff */
.L_x_41:
[----:B0-----:R-:W0:Y:S02]  /*01c0*/  LDC.64 R2, c[0x0][0x380] ;  /* 0x0000e000ff027b82 */ /* 0x001e240000000a00 */
[----:B0-----:R-:W2:Y:S06]  /*01d0*/  LDG.E R2, desc[UR4][R2.64] ;  /* 0x0000000402027981 */ /* 0x001eac000c1e1900 */
[----:B-1----:R-:W0:Y:S01]  /*01e0*/  LDC.64 R6, c[0x0][0x388] ;  /* 0x0000e200ff067b82 */ /* 0x002e220000000a00 */
[----:B--2---:R-:W0:Y:S02]  /*01f0*/  F2F.F64.F32 R4, R2 ;  /* 0x0000000200047310 */ /* 0x004e240000201800 */
[----:B0-----:R-:W-:Y:S01]  /*0200*/  STG.E.64 desc[UR4][R6.64], R4 ;  /* 0x0000000406007986 */ /* 0x001fe2000c101b04 */
[----:B------:R-:W-:Y:S05]  /*0210*/  EXIT ;  /* 0x000000000000794d */ /* 0x000fea0003800000 */
.L_x_45:
        /* <DEDUP_REMOVED lines=14> */
.L_x_52:


//--------------------- .text._Z18get_vector_squaredPfS_ --------------------------
	.section	.text._Z18get_vector_squaredPfS_,"ax",@progbits
	.align	128
        .global         _Z18get_vector_squaredPfS_
        .type           _Z18get_vector_squaredPfS_,@function
        .size           _Z18get_vector_squaredPfS_,(.L_x_53 - _Z18get_vector_squaredPfS_)
        .other          _Z18get_vector_squaredPfS_,@"STO_CUDA_ENTRY STV_DEFAULT"
_Z18get_vector_squaredPfS_:
.text._Z18get_vector_squaredPfS_:
[----:B------:R-:W-:Y:S01]  /*0000*/  LDC R1, c[0x0][0x37c] ;  /* 0x0000df00ff017b82 */ /* 0x000fe20000000800 */
[----:B------:R-:W0:Y:S07]  /*0010*/  S2R R0, SR_TID.X ;  /* 0x0000000000007919 */ /* 0x000e2e0000002100 */
[----:B------:R-:W0:Y:S01]  /*0020*/  S2UR UR6, SR_CTAID.X ;  /* 0x00000000000679c3 */ /* 0x000e220000002500 */
[----:B------:R-:W1:Y:S07]  /*0030*/  LDCU.64 UR4, c[0x0][0x358] ;  /* 0x00006b00ff0477ac */ /* 0x000e6e0008000a00 */
[----:B------:R-:W0:Y:S08]  /*0040*/  LDC R7, c[0x0][0x360] ;  /* 0x0000d800ff077b82 */ /* 0x000e300000000800 */
[----:B------:R-:W2:Y:S08]  /*0050*/  LDC.64 R2, c[0x0][0x380] ;  /* 0x0000e000ff027b82 */ /* 0x000eb00000000a00 */
[----:B------:R-:W3:Y:S01]  /*0060*/  LDC.64 R4, c[0x0][0x388] ;  /* 0x0000e200ff047b82 */ /* 0x000ee20000000a00 */
[----:B0-----:R-:W-:-:S04]  /*0070*/  IMAD R7, R7, UR6, R0 ;  /* 0x0000000607077c24 */ /* 0x001fc8000f8e0200 */
[----:B--2---:R-:W-:-:S06]  /*0080*/  IMAD.WIDE R2, R7, 0x4, R2 ;  /* 0x0000000407027825 */ /* 0x004fcc00078e0202 */
[----:B-1----:R-:W2:Y:S01]  /*0090*/  LDG.E R2, desc[UR4][R2.64] ;  /* 0x0000000402027981 */ /* 0x002ea2000c1e1900 */
[----:B---3--:R-:W-:-:S04]  /*00a0*/  IMAD.WIDE R4, R7, 0x4, R4 ;  /* 0x0000000407047825 */ /* 0x008fc800078e0204 */
[----:B--2---:R-:W-:-:S05]  /*00b0*/  FMUL R7, R2, R2 ;  /* 0x0000000202077220 */ /* 0x004fca0000400000 */
[----:B------:R-:W-:Y:S01]  /*00c0*/  STG.E desc[UR4][R4.64], R7 ;  /* 0x0000000704007986 */ /* 0x000fe2000c101904 */
[----:B------:R-:W-:Y:S05]  /*00d0*/  EXIT ;  /* 0x000000000000794d */ /* 0x000fea0003800000 */
.L_x_46:
        /* <DEDUP_REMOVED lines=10> */
.L_x_53:


//--------------------- .nv.shared.reserved.0     --------------------------
	.section	.nv.shared.reserved.0,"aw",@nobits
	.weak		__nv_reservedSMEM_offset_0_alias
	.size		__nv_reservedSMEM_offset_0_alias, 0, 64
	.other		__nv_reservedSMEM_offset_0_alias,@"STO_CUDA_RESERVED_SHARED STV_DEFAULT"
__nv_reservedSMEM_offset_0_alias:
	.zero		0
	.zero		64


//--------------------- .nv.constant0._Z20get_min_value_of_rowPfS_ --------------------------
	.section	.nv.constant0._Z20get_min_value_of_rowPfS_,"a",@progbits
	.sectionflags	@""
	.align	4
.nv.constant0._Z20get_min_value_of_rowPfS_:
	.zero		912


//--------------------- .nv.constant0._Z20get_max_value_of_rowPfS_ --------------------------
	.section	.nv.constant0._Z20get_max_value_of_rowPfS_,"a",@progbits
	.sectionflags	@""
	.align	4
.nv.constant0._Z20get_max_value_of_rowPfS_:
	.zero		912


//--------------------- .nv.constant0._Z18get_max_min_kernelPfS_S_ --------------------------
	.section	.nv.constant0._Z18get_max_min_kernelPfS_S_,"a",@progbits
	.sectionflags	@""
	.align	4
.nv.constant0._Z18get_max_min_kernelPfS_S_:
	.zero		920


//--------------------- .nv.constant0._Z20create_matrix_kernelPfS_f --------------------------
	.section	.nv.constant0._Z20create_matrix_kernelPfS_f,"a",@progbits
	.sectionflags	@""
	.align	4
.nv.constant0._Z20create_matrix_kernelPfS_f:
	.zero		916


//--------------------- .nv.constant0._Z29get_vector_sqaured_sum_kernelPfPd --------------------------
	.section	.nv.constant0._Z29get_vector_sqaured_sum_kernelPfPd,"a",@progbits
	.sectionflags	@""
	.align	4
.nv.constant0._Z29get_vector_sqaured_sum_kernelPfPd:
	.zero		912


//--------------------- .nv.constant0._Z18get_vector_squaredPfS_ --------------------------
	.section	.nv.constant0._Z18get_vector_squaredPfS_,"a",@progbits
	.sectionflags	@""
	.align	4
.nv.constant0._Z18get_vector_squaredPfS_:
	.zero		912


//--------------------- SYMBOLS --------------------------

	.type		.nv.reservedSmem.offset0,@object
	.size		.nv.reservedSmem.offset0,0x4
